//
// Generated by NVIDIA NVVM Compiler
//
// Compiler Build ID: CL-36424714
// Cuda compilation tools, release 13.0, V13.0.88
// Based on NVVM 20.0.0
//

.version 9.0
.target sm_100
.address_size 64

	// .globl	conv2d_small
// _ZZ12conv2d_smallE11Apad_shared has been demoted
// _ZZ12conv2d_smallE8W_shared has been demoted

.visible .entry conv2d_small(
	.param .u64 .ptr .align 1 conv2d_small_param_0,
	.param .u64 .ptr .align 1 conv2d_small_param_1,
	.param .u64 .ptr .align 1 conv2d_small_param_2
)
.maxntid 64
.minnctapersm 8
{
	.reg .pred 	%p<17>;
	.reg .b16 	%rs<7>;
	.reg .b32 	%r<155>;
	.reg .b32 	%f<816>;
	.reg .b64 	%rd<44>;
	// demoted variable
	.shared .align 4 .b8 _ZZ12conv2d_smallE11Apad_shared[8192];
	// demoted variable
	.shared .align 4 .b8 _ZZ12conv2d_smallE8W_shared[4096];
	mov.u32 	%r10, %ctaid.z;
	cvt.u16.u32 	%rs2, %r10;
	mul.hi.u16 	%rs3, %rs2, 18079;
	shr.u16 	%rs4, %rs3, 4;
	mul.lo.s16 	%rs5, %rs4, 58;
	sub.s16 	%rs6, %rs2, %rs5;
	add.s16 	%rs1, %rs6, -1;
	cvt.u32.u16 	%r11, %rs4;
	mul.wide.u16 	%r12, %rs6, 8192;
	mov.u32 	%r13, %tid.y;
	shl.b32 	%r14, %r13, 8;
	mov.u32 	%r15, %tid.x;
	shl.b32 	%r16, %r15, 4;
	add.s32 	%r17, %r14, %r16;
	add.s32 	%r18, %r17, %r12;
	mad.lo.s32 	%r19, %r11, 458752, %r18;
	add.s32 	%r1, %r19, -466944;
	mov.b32 	%r152, 0;
	mov.f32 	%f688, 0f00000000;
	add.s32 	%r21, %r10, -58;
	shl.b32 	%r37, %r17, 2;
	mov.u32 	%r38, _ZZ12conv2d_smallE11Apad_shared;
	add.s32 	%r39, %r38, %r37;
	shl.b32 	%r122, %r13, 5;
	mov.u32 	%r123, _ZZ12conv2d_smallE8W_shared;
	add.s32 	%r124, %r122, %r123;
	add.s32 	%r3, %r124, 16;
	mov.f32 	%f689, %f688;
	mov.f32 	%f690, %f688;
	mov.f32 	%f691, %f688;
	mov.f32 	%f692, %f688;
	mov.f32 	%f693, %f688;
	mov.f32 	%f694, %f688;
	mov.f32 	%f695, %f688;
	mov.f32 	%f696, %f688;
	mov.f32 	%f697, %f688;
	mov.f32 	%f698, %f688;
	mov.f32 	%f699, %f688;
	mov.f32 	%f700, %f688;
	mov.f32 	%f701, %f688;
	mov.f32 	%f702, %f688;
	mov.f32 	%f703, %f688;
	mov.f32 	%f704, %f688;
	mov.f32 	%f705, %f688;
	mov.f32 	%f706, %f688;
	mov.f32 	%f707, %f688;
	mov.f32 	%f708, %f688;
	mov.f32 	%f709, %f688;
	mov.f32 	%f710, %f688;
	mov.f32 	%f711, %f688;
	mov.f32 	%f712, %f688;
	mov.f32 	%f713, %f688;
	mov.f32 	%f714, %f688;
	mov.f32 	%f715, %f688;
	mov.f32 	%f716, %f688;
	mov.f32 	%f717, %f688;
	mov.f32 	%f718, %f688;
	mov.f32 	%f719, %f688;
	mov.f32 	%f720, %f688;
	mov.f32 	%f721, %f688;
	mov.f32 	%f722, %f688;
	mov.f32 	%f723, %f688;
	mov.f32 	%f724, %f688;
	mov.f32 	%f725, %f688;
	mov.f32 	%f726, %f688;
	mov.f32 	%f727, %f688;
	mov.f32 	%f728, %f688;
	mov.f32 	%f729, %f688;
	mov.f32 	%f730, %f688;
	mov.f32 	%f731, %f688;
	mov.f32 	%f732, %f688;
	mov.f32 	%f733, %f688;
	mov.f32 	%f734, %f688;
	mov.f32 	%f735, %f688;
	mov.f32 	%f736, %f688;
	mov.f32 	%f737, %f688;
	mov.f32 	%f738, %f688;
	mov.f32 	%f739, %f688;
	mov.f32 	%f740, %f688;
	mov.f32 	%f741, %f688;
	mov.f32 	%f742, %f688;
	mov.f32 	%f743, %f688;
	mov.f32 	%f744, %f688;
	mov.f32 	%f745, %f688;
	mov.f32 	%f746, %f688;
	mov.f32 	%f747, %f688;
	mov.f32 	%f748, %f688;
	mov.f32 	%f749, %f688;
	mov.f32 	%f750, %f688;
	mov.f32 	%f751, %f688;
	mov.f32 	%f752, %f688;
	mov.f32 	%f753, %f688;
	mov.f32 	%f754, %f688;
	mov.f32 	%f755, %f688;
	mov.f32 	%f756, %f688;
	mov.f32 	%f757, %f688;
	mov.f32 	%f758, %f688;
	mov.f32 	%f759, %f688;
	mov.f32 	%f760, %f688;
	mov.f32 	%f761, %f688;
	mov.f32 	%f762, %f688;
	mov.f32 	%f763, %f688;
	mov.f32 	%f764, %f688;
	mov.f32 	%f765, %f688;
	mov.f32 	%f766, %f688;
	mov.f32 	%f767, %f688;
	mov.f32 	%f768, %f688;
	mov.f32 	%f769, %f688;
	mov.f32 	%f770, %f688;
	mov.f32 	%f771, %f688;
	mov.f32 	%f772, %f688;
	mov.f32 	%f773, %f688;
	mov.f32 	%f774, %f688;
	mov.f32 	%f775, %f688;
	mov.f32 	%f776, %f688;
	mov.f32 	%f777, %f688;
	mov.f32 	%f778, %f688;
	mov.f32 	%f779, %f688;
	mov.f32 	%f780, %f688;
	mov.f32 	%f781, %f688;
	mov.f32 	%f782, %f688;
	mov.f32 	%f783, %f688;
	mov.f32 	%f784, %f688;
	mov.f32 	%f785, %f688;
	mov.f32 	%f786, %f688;
	mov.f32 	%f787, %f688;
	mov.f32 	%f788, %f688;
	mov.f32 	%f789, %f688;
	mov.f32 	%f790, %f688;
	mov.f32 	%f791, %f688;
	mov.f32 	%f792, %f688;
	mov.f32 	%f793, %f688;
	mov.f32 	%f794, %f688;
	mov.f32 	%f795, %f688;
	mov.f32 	%f796, %f688;
	mov.f32 	%f797, %f688;
	mov.f32 	%f798, %f688;
	mov.f32 	%f799, %f688;
	mov.f32 	%f800, %f688;
	mov.f32 	%f801, %f688;
	mov.f32 	%f802, %f688;
	mov.f32 	%f803, %f688;
	mov.f32 	%f804, %f688;
	mov.f32 	%f805, %f688;
	mov.f32 	%f806, %f688;
	mov.f32 	%f807, %f688;
	mov.f32 	%f808, %f688;
	mov.f32 	%f809, %f688;
	mov.f32 	%f810, %f688;
	mov.f32 	%f811, %f688;
	mov.f32 	%f812, %f688;
	mov.f32 	%f813, %f688;
	mov.f32 	%f814, %f688;
	mov.f32 	%f815, %f688;
$L__BB0_1:
	setp.gt.u32 	%p1, %r21, 3247;
	bar.sync 	0;
	mov.f32 	%f660, 0f00000000;
	mov.f32 	%f661, 0f00000000;
	mov.f32 	%f662, 0f00000000;
	mov.f32 	%f663, 0f00000000;
	@%p1 bra 	$L__BB0_6;
	setp.gt.u16 	%p2, %rs1, 55;
	mov.f32 	%f656, 0f00000000;
	mov.f32 	%f657, %f656;
	mov.f32 	%f658, %f656;
	mov.f32 	%f659, %f656;
	@%p2 bra 	$L__BB0_4;
	ld.param.u64 	%rd34, [conv2d_small_param_0];
	cvta.to.global.u64 	%rd4, %rd34;
	shl.b32 	%r30, %r152, 11;
	add.s32 	%r31, %r1, %r30;
	mul.wide.s32 	%rd5, %r31, 4;
	add.s64 	%rd6, %rd4, %rd5;
	ld.global.nc.v4.f32 	{%f659, %f658, %f657, %f656}, [%rd6];
$L__BB0_4:
	st.shared.v4.f32 	[%r39], {%f659, %f658, %f657, %f656};
	@%p2 bra 	$L__BB0_7;
	ld.param.u64 	%rd35, [conv2d_small_param_0];
	cvta.to.global.u64 	%rd7, %rd35;
	shl.b32 	%r40, %r152, 11;
	add.s32 	%r41, %r1, %r40;
	mul.wide.s32 	%rd8, %r41, 4;
	add.s64 	%rd9, %rd7, %rd8;
	ld.global.nc.v4.f32 	{%f663, %f662, %f661, %f660}, [%rd9+16];
	bra.uni 	$L__BB0_7;
$L__BB0_6:
	mov.u32 	%r22, %tid.y;
	shl.b32 	%r23, %r22, 8;
	mov.u32 	%r24, %tid.x;
	shl.b32 	%r25, %r24, 4;
	add.s32 	%r26, %r23, %r25;
	shl.b32 	%r27, %r26, 2;
	mov.u32 	%r28, _ZZ12conv2d_smallE11Apad_shared;
	add.s32 	%r29, %r28, %r27;
	mov.f32 	%f450, 0f00000000;
	st.shared.v4.f32 	[%r29], {%f450, %f450, %f450, %f450};
$L__BB0_7:
	st.shared.v4.f32 	[%r39+16], {%f663, %f662, %f661, %f660};
	mov.f32 	%f664, 0f00000000;
	mov.f32 	%f665, 0f00000000;
	mov.f32 	%f666, 0f00000000;
	mov.f32 	%f667, 0f00000000;
	@%p1 bra 	$L__BB0_10;
	setp.gt.u16 	%p5, %rs1, 55;
	@%p5 bra 	$L__BB0_10;
	ld.param.u64 	%rd36, [conv2d_small_param_0];
	cvta.to.global.u64 	%rd10, %rd36;
	shl.b32 	%r52, %r152, 11;
	add.s32 	%r53, %r1, %r52;
	mul.wide.s32 	%rd11, %r53, 4;
	add.s64 	%rd12, %rd10, %rd11;
	ld.global.nc.v4.f32 	{%f667, %f666, %f665, %f664}, [%rd12+32];
$L__BB0_10:
	st.shared.v4.f32 	[%r39+32], {%f667, %f666, %f665, %f664};
	mov.f32 	%f668, 0f00000000;
	mov.f32 	%f669, 0f00000000;
	mov.f32 	%f670, 0f00000000;
	mov.f32 	%f671, 0f00000000;
	@%p1 bra 	$L__BB0_13;
	setp.gt.u16 	%p7, %rs1, 55;
	@%p7 bra 	$L__BB0_13;
	ld.param.u64 	%rd37, [conv2d_small_param_0];
	cvta.to.global.u64 	%rd13, %rd37;
	shl.b32 	%r64, %r152, 11;
	add.s32 	%r65, %r1, %r64;
	mul.wide.s32 	%rd14, %r65, 4;
	add.s64 	%rd15, %rd13, %rd14;
	ld.global.nc.v4.f32 	{%f671, %f670, %f669, %f668}, [%rd15+48];
$L__BB0_13:
	st.shared.v4.f32 	[%r39+48], {%f671, %f670, %f669, %f668};
	mov.f32 	%f676, 0f00000000;
	mov.f32 	%f677, 0f00000000;
	mov.f32 	%f678, 0f00000000;
	mov.f32 	%f679, 0f00000000;
	@%p1 bra 	$L__BB0_18;
	setp.gt.u16 	%p9, %rs1, 55;
	mov.f32 	%f672, 0f00000000;
	mov.f32 	%f673, %f672;
	mov.f32 	%f674, %f672;
	mov.f32 	%f675, %f672;
	@%p9 bra 	$L__BB0_16;
	ld.param.u64 	%rd38, [conv2d_small_param_0];
	cvta.to.global.u64 	%rd16, %rd38;
	shl.b32 	%r84, %r152, 11;
	add.s32 	%r85, %r1, %r84;
	mul.wide.s32 	%rd17, %r85, 4;
	add.s64 	%rd18, %rd16, %rd17;
	ld.global.nc.v4.f32 	{%f675, %f674, %f673, %f672}, [%rd18+512];
$L__BB0_16:
	st.shared.v4.f32 	[%r39+512], {%f675, %f674, %f673, %f672};
	@%p9 bra 	$L__BB0_19;
	ld.param.u64 	%rd39, [conv2d_small_param_0];
	cvta.to.global.u64 	%rd19, %rd39;
	shl.b32 	%r94, %r152, 11;
	add.s32 	%r95, %r1, %r94;
	mul.wide.s32 	%rd20, %r95, 4;
	add.s64 	%rd21, %rd19, %rd20;
	ld.global.nc.v4.f32 	{%f679, %f678, %f677, %f676}, [%rd21+528];
	bra.uni 	$L__BB0_19;
$L__BB0_18:
	mov.u32 	%r76, %tid.y;
	shl.b32 	%r77, %r76, 8;
	mov.u32 	%r78, %tid.x;
	shl.b32 	%r79, %r78, 4;
	add.s32 	%r80, %r77, %r79;
	shl.b32 	%r81, %r80, 2;
	mov.u32 	%r82, _ZZ12conv2d_smallE11Apad_shared;
	add.s32 	%r83, %r82, %r81;
	mov.f32 	%f457, 0f00000000;
	st.shared.v4.f32 	[%r83+512], {%f457, %f457, %f457, %f457};
$L__BB0_19:
	st.shared.v4.f32 	[%r39+528], {%f679, %f678, %f677, %f676};
	mov.f32 	%f680, 0f00000000;
	mov.f32 	%f681, 0f00000000;
	mov.f32 	%f682, 0f00000000;
	mov.f32 	%f683, 0f00000000;
	@%p1 bra 	$L__BB0_22;
	setp.gt.u16 	%p12, %rs1, 55;
	@%p12 bra 	$L__BB0_22;
	ld.param.u64 	%rd40, [conv2d_small_param_0];
	cvta.to.global.u64 	%rd22, %rd40;
	shl.b32 	%r106, %r152, 11;
	add.s32 	%r107, %r1, %r106;
	mul.wide.s32 	%rd23, %r107, 4;
	add.s64 	%rd24, %rd22, %rd23;
	ld.global.nc.v4.f32 	{%f683, %f682, %f681, %f680}, [%rd24+544];
$L__BB0_22:
	st.shared.v4.f32 	[%r39+544], {%f683, %f682, %f681, %f680};
	mov.f32 	%f684, 0f00000000;
	mov.f32 	%f685, 0f00000000;
	mov.f32 	%f686, 0f00000000;
	mov.f32 	%f687, 0f00000000;
	@%p1 bra 	$L__BB0_25;
	setp.gt.u16 	%p14, %rs1, 55;
	@%p14 bra 	$L__BB0_25;
	ld.param.u64 	%rd41, [conv2d_small_param_0];
	cvta.to.global.u64 	%rd25, %rd41;
	shl.b32 	%r118, %r152, 11;
	add.s32 	%r119, %r1, %r118;
	mul.wide.s32 	%rd26, %r119, 4;
	add.s64 	%rd27, %rd25, %rd26;
	ld.global.nc.v4.f32 	{%f687, %f686, %f685, %f684}, [%rd27+560];
$L__BB0_25:
	ld.param.u64 	%rd43, [conv2d_small_param_2];
	shl.b32 	%r125, %r13, 8;
	mov.u32 	%r126, %tid.x;
	shl.b32 	%r127, %r126, 4;
	add.s32 	%r128, %r125, %r127;
	shl.b32 	%r129, %r128, 2;
	mov.u32 	%r130, _ZZ12conv2d_smallE11Apad_shared;
	add.s32 	%r131, %r130, %r129;
	st.shared.v4.f32 	[%r131+560], {%f687, %f686, %f685, %f684};
	shl.b32 	%r132, %r152, 10;
	shl.b32 	%r133, %r13, 7;
	shl.b32 	%r134, %r126, 3;
	add.s32 	%r135, %r134, %r133;
	add.s32 	%r136, %r135, %r132;
	cvta.to.global.u64 	%rd28, %rd43;
	mul.wide.u32 	%rd29, %r136, 4;
	add.s64 	%rd30, %rd28, %rd29;
	ld.global.nc.v4.f32 	{%f464, %f465, %f466, %f467}, [%rd30];
	shl.b32 	%r137, %r135, 2;
	add.s32 	%r138, %r123, %r137;
	st.shared.v4.f32 	[%r138], {%f464, %f465, %f466, %f467};
	ld.global.nc.v4.f32 	{%f468, %f469, %f470, %f471}, [%rd30+16];
	st.shared.v4.f32 	[%r138+16], {%f468, %f469, %f470, %f471};
	ld.global.nc.v4.f32 	{%f472, %f473, %f474, %f475}, [%rd30+256];
	st.shared.v4.f32 	[%r138+256], {%f472, %f473, %f474, %f475};
	ld.global.nc.v4.f32 	{%f476, %f477, %f478, %f479}, [%rd30+272];
	st.shared.v4.f32 	[%r138+272], {%f476, %f477, %f478, %f479};
	bar.sync 	0;
	mov.b32 	%r154, 256;
	mov.u32 	%r153, %r3;
$L__BB0_26:
	mov.u32 	%r139, %tid.x;
	shl.b32 	%r140, %r139, 5;
	mov.u32 	%r141, _ZZ12conv2d_smallE11Apad_shared;
	add.s32 	%r142, %r141, %r140;
	add.s32 	%r143, %r142, %r154;
	ld.shared.f32 	%f480, [%r143+-256];
	ld.shared.f32 	%f481, [%r143];
	ld.shared.f32 	%f482, [%r143+-252];
	ld.shared.f32 	%f483, [%r143+4];
	ld.shared.f32 	%f484, [%r143+-248];
	ld.shared.f32 	%f485, [%r143+8];
	ld.shared.f32 	%f486, [%r143+-244];
	ld.shared.f32 	%f487, [%r143+12];
	ld.shared.f32 	%f488, [%r143+-240];
	ld.shared.f32 	%f489, [%r143+16];
	ld.shared.f32 	%f490, [%r143+-236];
	ld.shared.f32 	%f491, [%r143+20];
	ld.shared.f32 	%f492, [%r143+-232];
	ld.shared.f32 	%f493, [%r143+24];
	ld.shared.f32 	%f494, [%r143+-228];
	ld.shared.f32 	%f495, [%r143+28];
	ld.shared.f32 	%f496, [%r153+-16];
	ld.shared.f32 	%f497, [%r153+-12];
	ld.shared.f32 	%f498, [%r153+-8];
	ld.shared.f32 	%f499, [%r153+-4];
	ld.shared.f32 	%f500, [%r153];
	ld.shared.f32 	%f501, [%r153+4];
	ld.shared.f32 	%f502, [%r153+8];
	ld.shared.f32 	%f503, [%r153+12];
	fma.rn.f32 	%f791, %f480, %f496, %f791;
	fma.rn.f32 	%f727, %f481, %f496, %f727;
	fma.rn.f32 	%f790, %f482, %f496, %f790;
	fma.rn.f32 	%f726, %f483, %f496, %f726;
	fma.rn.f32 	%f789, %f484, %f496, %f789;
	fma.rn.f32 	%f725, %f485, %f496, %f725;
	fma.rn.f32 	%f788, %f486, %f496, %f788;
	fma.rn.f32 	%f724, %f487, %f496, %f724;
	fma.rn.f32 	%f787, %f488, %f496, %f787;
	fma.rn.f32 	%f723, %f489, %f496, %f723;
	fma.rn.f32 	%f786, %f490, %f496, %f786;
	fma.rn.f32 	%f722, %f491, %f496, %f722;
	fma.rn.f32 	%f785, %f492, %f496, %f785;
	fma.rn.f32 	%f721, %f493, %f496, %f721;
	fma.rn.f32 	%f784, %f494, %f496, %f784;
	fma.rn.f32 	%f720, %f495, %f496, %f720;
	fma.rn.f32 	%f783, %f480, %f497, %f783;
	fma.rn.f32 	%f719, %f481, %f497, %f719;
	fma.rn.f32 	%f782, %f482, %f497, %f782;
	fma.rn.f32 	%f718, %f483, %f497, %f718;
	fma.rn.f32 	%f781, %f484, %f497, %f781;
	fma.rn.f32 	%f717, %f485, %f497, %f717;
	fma.rn.f32 	%f780, %f486, %f497, %f780;
	fma.rn.f32 	%f716, %f487, %f497, %f716;
	fma.rn.f32 	%f779, %f488, %f497, %f779;
	fma.rn.f32 	%f715, %f489, %f497, %f715;
	fma.rn.f32 	%f778, %f490, %f497, %f778;
	fma.rn.f32 	%f714, %f491, %f497, %f714;
	fma.rn.f32 	%f777, %f492, %f497, %f777;
	fma.rn.f32 	%f713, %f493, %f497, %f713;
	fma.rn.f32 	%f776, %f494, %f497, %f776;
	fma.rn.f32 	%f712, %f495, %f497, %f712;
	fma.rn.f32 	%f775, %f480, %f498, %f775;
	fma.rn.f32 	%f711, %f481, %f498, %f711;
	fma.rn.f32 	%f774, %f482, %f498, %f774;
	fma.rn.f32 	%f710, %f483, %f498, %f710;
	fma.rn.f32 	%f773, %f484, %f498, %f773;
	fma.rn.f32 	%f709, %f485, %f498, %f709;
	fma.rn.f32 	%f772, %f486, %f498, %f772;
	fma.rn.f32 	%f708, %f487, %f498, %f708;
	fma.rn.f32 	%f771, %f488, %f498, %f771;
	fma.rn.f32 	%f707, %f489, %f498, %f707;
	fma.rn.f32 	%f770, %f490, %f498, %f770;
	fma.rn.f32 	%f706, %f491, %f498, %f706;
	fma.rn.f32 	%f769, %f492, %f498, %f769;
	fma.rn.f32 	%f705, %f493, %f498, %f705;
	fma.rn.f32 	%f768, %f494, %f498, %f768;
	fma.rn.f32 	%f704, %f495, %f498, %f704;
	fma.rn.f32 	%f767, %f480, %f499, %f767;
	fma.rn.f32 	%f703, %f481, %f499, %f703;
	fma.rn.f32 	%f766, %f482, %f499, %f766;
	fma.rn.f32 	%f702, %f483, %f499, %f702;
	fma.rn.f32 	%f765, %f484, %f499, %f765;
	fma.rn.f32 	%f701, %f485, %f499, %f701;
	fma.rn.f32 	%f764, %f486, %f499, %f764;
	fma.rn.f32 	%f700, %f487, %f499, %f700;
	fma.rn.f32 	%f763, %f488, %f499, %f763;
	fma.rn.f32 	%f699, %f489, %f499, %f699;
	fma.rn.f32 	%f762, %f490, %f499, %f762;
	fma.rn.f32 	%f698, %f491, %f499, %f698;
	fma.rn.f32 	%f761, %f492, %f499, %f761;
	fma.rn.f32 	%f697, %f493, %f499, %f697;
	fma.rn.f32 	%f760, %f494, %f499, %f760;
	fma.rn.f32 	%f696, %f495, %f499, %f696;
	fma.rn.f32 	%f759, %f480, %f500, %f759;
	fma.rn.f32 	%f695, %f481, %f500, %f695;
	fma.rn.f32 	%f758, %f482, %f500, %f758;
	fma.rn.f32 	%f694, %f483, %f500, %f694;
	fma.rn.f32 	%f757, %f484, %f500, %f757;
	fma.rn.f32 	%f693, %f485, %f500, %f693;
	fma.rn.f32 	%f756, %f486, %f500, %f756;
	fma.rn.f32 	%f692, %f487, %f500, %f692;
	fma.rn.f32 	%f755, %f488, %f500, %f755;
	fma.rn.f32 	%f691, %f489, %f500, %f691;
	fma.rn.f32 	%f754, %f490, %f500, %f754;
	fma.rn.f32 	%f690, %f491, %f500, %f690;
	fma.rn.f32 	%f753, %f492, %f500, %f753;
	fma.rn.f32 	%f689, %f493, %f500, %f689;
	fma.rn.f32 	%f752, %f494, %f500, %f752;
	fma.rn.f32 	%f688, %f495, %f500, %f688;
	fma.rn.f32 	%f751, %f480, %f501, %f751;
	fma.rn.f32 	%f792, %f481, %f501, %f792;
	fma.rn.f32 	%f750, %f482, %f501, %f750;
	fma.rn.f32 	%f793, %f483, %f501, %f793;
	fma.rn.f32 	%f749, %f484, %f501, %f749;
	fma.rn.f32 	%f794, %f485, %f501, %f794;
	fma.rn.f32 	%f748, %f486, %f501, %f748;
	fma.rn.f32 	%f795, %f487, %f501, %f795;
	fma.rn.f32 	%f747, %f488, %f501, %f747;
	fma.rn.f32 	%f796, %f489, %f501, %f796;
	fma.rn.f32 	%f746, %f490, %f501, %f746;
	fma.rn.f32 	%f797, %f491, %f501, %f797;
	fma.rn.f32 	%f745, %f492, %f501, %f745;
	fma.rn.f32 	%f798, %f493, %f501, %f798;
	fma.rn.f32 	%f744, %f494, %f501, %f744;
	fma.rn.f32 	%f799, %f495, %f501, %f799;
	fma.rn.f32 	%f743, %f480, %f502, %f743;
	fma.rn.f32 	%f800, %f481, %f502, %f800;
	fma.rn.f32 	%f742, %f482, %f502, %f742;
	fma.rn.f32 	%f801, %f483, %f502, %f801;
	fma.rn.f32 	%f741, %f484, %f502, %f741;
	fma.rn.f32 	%f802, %f485, %f502, %f802;
	fma.rn.f32 	%f740, %f486, %f502, %f740;
	fma.rn.f32 	%f803, %f487, %f502, %f803;
	fma.rn.f32 	%f739, %f488, %f502, %f739;
	fma.rn.f32 	%f804, %f489, %f502, %f804;
	fma.rn.f32 	%f738, %f490, %f502, %f738;
	fma.rn.f32 	%f805, %f491, %f502, %f805;
	fma.rn.f32 	%f737, %f492, %f502, %f737;
	fma.rn.f32 	%f806, %f493, %f502, %f806;
	fma.rn.f32 	%f736, %f494, %f502, %f736;
	fma.rn.f32 	%f807, %f495, %f502, %f807;
	fma.rn.f32 	%f735, %f480, %f503, %f735;
	fma.rn.f32 	%f808, %f481, %f503, %f808;
	fma.rn.f32 	%f734, %f482, %f503, %f734;
	fma.rn.f32 	%f809, %f483, %f503, %f809;
	fma.rn.f32 	%f733, %f484, %f503, %f733;
	fma.rn.f32 	%f810, %f485, %f503, %f810;
	fma.rn.f32 	%f732, %f486, %f503, %f732;
	fma.rn.f32 	%f811, %f487, %f503, %f811;
	fma.rn.f32 	%f731, %f488, %f503, %f731;
	fma.rn.f32 	%f812, %f489, %f503, %f812;
	fma.rn.f32 	%f730, %f490, %f503, %f730;
	fma.rn.f32 	%f813, %f491, %f503, %f813;
	fma.rn.f32 	%f729, %f492, %f503, %f729;
	fma.rn.f32 	%f814, %f493, %f503, %f814;
	fma.rn.f32 	%f728, %f494, %f503, %f728;
	fma.rn.f32 	%f815, %f495, %f503, %f815;
	add.s32 	%r154, %r154, 512;
	add.s32 	%r153, %r153, 256;
	setp.ne.s32 	%p15, %r154, 8448;
	@%p15 bra 	$L__BB0_26;
	add.s32 	%r152, %r152, 1;
	setp.ne.s32 	%p16, %r152, 4;
	@%p16 bra 	$L__BB0_1;
	ld.param.u64 	%rd42, [conv2d_small_param_1];
	cvta.to.global.u64 	%rd31, %rd42;
	mov.u32 	%r144, %ctaid.z;
	shl.b32 	%r145, %r144, 13;
	mov.u32 	%r146, %tid.y;
	shl.b32 	%r147, %r146, 10;
	add.s32 	%r148, %r145, %r147;
	mov.u32 	%r149, %tid.x;
	shl.b32 	%r150, %r149, 3;
	or.b32  	%r151, %r148, %r150;
	mul.wide.u32 	%rd32, %r151, 4;
	add.s64 	%rd33, %rd31, %rd32;
	st.global.f32 	[%rd33], %f791;
	st.global.f32 	[%rd33+256], %f727;
	st.global.f32 	[%rd33+4], %f790;
	st.global.f32 	[%rd33+260], %f726;
	st.global.f32 	[%rd33+8], %f789;
	st.global.f32 	[%rd33+264], %f725;
	st.global.f32 	[%rd33+12], %f788;
	st.global.f32 	[%rd33+268], %f724;
	st.global.f32 	[%rd33+16], %f787;
	st.global.f32 	[%rd33+272], %f723;
	st.global.f32 	[%rd33+20], %f786;
	st.global.f32 	[%rd33+276], %f722;
	st.global.f32 	[%rd33+24], %f785;
	st.global.f32 	[%rd33+280], %f721;
	st.global.f32 	[%rd33+28], %f784;
	st.global.f32 	[%rd33+284], %f720;
	st.global.f32 	[%rd33+512], %f783;
	st.global.f32 	[%rd33+768], %f719;
	st.global.f32 	[%rd33+516], %f782;
	st.global.f32 	[%rd33+772], %f718;
	st.global.f32 	[%rd33+520], %f781;
	st.global.f32 	[%rd33+776], %f717;
	st.global.f32 	[%rd33+524], %f780;
	st.global.f32 	[%rd33+780], %f716;
	st.global.f32 	[%rd33+528], %f779;
	st.global.f32 	[%rd33+784], %f715;
	st.global.f32 	[%rd33+532], %f778;
	st.global.f32 	[%rd33+788], %f714;
	st.global.f32 	[%rd33+536], %f777;
	st.global.f32 	[%rd33+792], %f713;
	st.global.f32 	[%rd33+540], %f776;
	st.global.f32 	[%rd33+796], %f712;
	st.global.f32 	[%rd33+1024], %f775;
	st.global.f32 	[%rd33+1280], %f711;
	st.global.f32 	[%rd33+1028], %f774;
	st.global.f32 	[%rd33+1284], %f710;
	st.global.f32 	[%rd33+1032], %f773;
	st.global.f32 	[%rd33+1288], %f709;
	st.global.f32 	[%rd33+1036], %f772;
	st.global.f32 	[%rd33+1292], %f708;
	st.global.f32 	[%rd33+1040], %f771;
	st.global.f32 	[%rd33+1296], %f707;
	st.global.f32 	[%rd33+1044], %f770;
	st.global.f32 	[%rd33+1300], %f706;
	st.global.f32 	[%rd33+1048], %f769;
	st.global.f32 	[%rd33+1304], %f705;
	st.global.f32 	[%rd33+1052], %f768;
	st.global.f32 	[%rd33+1308], %f704;
	st.global.f32 	[%rd33+1536], %f767;
	st.global.f32 	[%rd33+1792], %f703;
	st.global.f32 	[%rd33+1540], %f766;
	st.global.f32 	[%rd33+1796], %f702;
	st.global.f32 	[%rd33+1544], %f765;
	st.global.f32 	[%rd33+1800], %f701;
	st.global.f32 	[%rd33+1548], %f764;
	st.global.f32 	[%rd33+1804], %f700;
	st.global.f32 	[%rd33+1552], %f763;
	st.global.f32 	[%rd33+1808], %f699;
	st.global.f32 	[%rd33+1556], %f762;
	st.global.f32 	[%rd33+1812], %f698;
	st.global.f32 	[%rd33+1560], %f761;
	st.global.f32 	[%rd33+1816], %f697;
	st.global.f32 	[%rd33+1564], %f760;
	st.global.f32 	[%rd33+1820], %f696;
	st.global.f32 	[%rd33+2048], %f759;
	st.global.f32 	[%rd33+2304], %f695;
	st.global.f32 	[%rd33+2052], %f758;
	st.global.f32 	[%rd33+2308], %f694;
	st.global.f32 	[%rd33+2056], %f757;
	st.global.f32 	[%rd33+2312], %f693;
	st.global.f32 	[%rd33+2060], %f756;
	st.global.f32 	[%rd33+2316], %f692;
	st.global.f32 	[%rd33+2064], %f755;
	st.global.f32 	[%rd33+2320], %f691;
	st.global.f32 	[%rd33+2068], %f754;
	st.global.f32 	[%rd33+2324], %f690;
	st.global.f32 	[%rd33+2072], %f753;
	st.global.f32 	[%rd33+2328], %f689;
	st.global.f32 	[%rd33+2076], %f752;
	st.global.f32 	[%rd33+2332], %f688;
	st.global.f32 	[%rd33+2560], %f751;
	st.global.f32 	[%rd33+2816], %f792;
	st.global.f32 	[%rd33+2564], %f750;
	st.global.f32 	[%rd33+2820], %f793;
	st.global.f32 	[%rd33+2568], %f749;
	st.global.f32 	[%rd33+2824], %f794;
	st.global.f32 	[%rd33+2572], %f748;
	st.global.f32 	[%rd33+2828], %f795;
	st.global.f32 	[%rd33+2576], %f747;
	st.global.f32 	[%rd33+2832], %f796;
	st.global.f32 	[%rd33+2580], %f746;
	st.global.f32 	[%rd33+2836], %f797;
	st.global.f32 	[%rd33+2584], %f745;
	st.global.f32 	[%rd33+2840], %f798;
	st.global.f32 	[%rd33+2588], %f744;
	st.global.f32 	[%rd33+2844], %f799;
	st.global.f32 	[%rd33+3072], %f743;
	st.global.f32 	[%rd33+3328], %f800;
	st.global.f32 	[%rd33+3076], %f742;
	st.global.f32 	[%rd33+3332], %f801;
	st.global.f32 	[%rd33+3080], %f741;
	st.global.f32 	[%rd33+3336], %f802;
	st.global.f32 	[%rd33+3084], %f740;
	st.global.f32 	[%rd33+3340], %f803;
	st.global.f32 	[%rd33+3088], %f739;
	st.global.f32 	[%rd33+3344], %f804;
	st.global.f32 	[%rd33+3092], %f738;
	st.global.f32 	[%rd33+3348], %f805;
	st.global.f32 	[%rd33+3096], %f737;
	st.global.f32 	[%rd33+3352], %f806;
	st.global.f32 	[%rd33+3100], %f736;
	st.global.f32 	[%rd33+3356], %f807;
	st.global.f32 	[%rd33+3584], %f735;
	st.global.f32 	[%rd33+3840], %f808;
	st.global.f32 	[%rd33+3588], %f734;
	st.global.f32 	[%rd33+3844], %f809;
	st.global.f32 	[%rd33+3592], %f733;
	st.global.f32 	[%rd33+3848], %f810;
	st.global.f32 	[%rd33+3596], %f732;
	st.global.f32 	[%rd33+3852], %f811;
	st.global.f32 	[%rd33+3600], %f731;
	st.global.f32 	[%rd33+3856], %f812;
	st.global.f32 	[%rd33+3604], %f730;
	st.global.f32 	[%rd33+3860], %f813;
	st.global.f32 	[%rd33+3608], %f729;
	st.global.f32 	[%rd33+3864], %f814;
	st.global.f32 	[%rd33+3612], %f728;
	st.global.f32 	[%rd33+3868], %f815;
	ret;

}


// ===== COMPILED SASS (sm_100) =====

	.target	sm_100

	.elftype	@"ET_EXEC"


//--------------------- .note.nv.tkinfo           --------------------------
	.section	.note.nv.tkinfo,"",@"SHT_NOTE"
	.sectionflags	@"SHF_NOTE_NV_TKINFO"
	.tkinfo
        /*0018*/ 	.word	0x00000002
        /*0030*/ 	.string	""
        /*0030*/ 	.string	"ptxas"
        /*0030*/ 	.string	"Cuda compilation tools, release 13.0, V13.0.88"
        /*0030*/ 	.string	"Build cuda_13.0.r13.0/compiler.36424714_0"
        /*0030*/ 	.string	"-arch sm_100 -m 64 "



//--------------------- .note.nv.cuinfo           --------------------------
	.section	.note.nv.cuinfo,"",@"SHT_NOTE"
	.sectionflags	@"SHF_NOTE_NV_CUINFO"
        /*0018*/ 	.short	0x0002
        /*001a*/ 	.short	0x0064
        /*001c*/ 	.short	0x0082
	.zero		2


//--------------------- .nv.info                  --------------------------
	.section	.nv.info,"",@"SHT_CUDA_INFO"
	.align	4


	//----- nvinfo : EIATTR_REGCOUNT
	.align		4
        /*0000*/ 	.byte	0x04, 0x2f
        /*0002*/ 	.short	(.L_1 - .L_0)
	.align		4
.L_0:
        /*0004*/ 	.word	index@(conv2d_small)
        /*0008*/ 	.word	0x00000080


	//----- nvinfo : EIATTR_FRAME_SIZE
	.align		4
.L_1:
        /*000c*/ 	.byte	0x04, 0x11
        /*000e*/ 	.short	(.L_3 - .L_2)
	.align		4
.L_2:
        /*0010*/ 	.word	index@(conv2d_small)
        /*0014*/ 	.word	0x00000098


	//----- nvinfo : EIATTR_MIN_STACK_SIZE
	.align		4
.L_3:
        /*0018*/ 	.byte	0x04, 0x12
        /*001a*/ 	.short	(.L_5 - .L_4)
	.align		4
.L_4:
        /*001c*/ 	.word	index@(conv2d_small)
        /*0020*/ 	.word	0x00000098
.L_5:


//--------------------- .nv.compat                --------------------------
	.section	.nv.compat,"",@"SHT_CUDA_COMPAT_INFO"
	.align	4
        /*0000*/ 	.byte	0x02, 0x09, 0x00, 0x00, 0x02, 0x02, 0x01, 0x00, 0x02, 0x05, 0x05, 0x00, 0x03, 0x07, 0x01, 0x01
        /*0010*/ 	.byte	0x02, 0x03, 0x00, 0x00, 0x02, 0x06, 0x01, 0x00, 0x04, 0x0b, 0x08, 0x00, 0x09, 0x00, 0x00, 0x00
        /*0020*/ 	.byte	0x00, 0x00, 0x00, 0x00


//--------------------- .nv.info.conv2d_small     --------------------------
	.section	.nv.info.conv2d_small,"",@"SHT_CUDA_INFO"
	.sectionflags	@""
	.align	4


	//----- nvinfo : EIATTR_CUDA_API_VERSION
	.align		4
        /*0000*/ 	.byte	0x04, 0x37
        /*0002*/ 	.short	(.L_7 - .L_6)
.L_6:
        /*0004*/ 	.word	0x00000082


	//----- nvinfo : EIATTR_KPARAM_INFO
	.align		4
.L_7:
        /*0008*/ 	.byte	0x04, 0x17
        /*000a*/ 	.short	(.L_9 - .L_8)
.L_8:
        /*000c*/ 	.word	0x00000000
        /*0010*/ 	.short	0x0002
        /*0012*/ 	.short	0x0010
        /*0014*/ 	.byte	0x00, 0xf5, 0x21, 0x00


	//----- nvinfo : EIATTR_KPARAM_INFO
	.align		4
.L_9:
        /*0018*/ 	.byte	0x04, 0x17
        /*001a*/ 	.short	(.L_11 - .L_10)
.L_10:
        /*001c*/ 	.word	0x00000000
        /*0020*/ 	.short	0x0001
        /*0022*/ 	.short	0x0008
        /*0024*/ 	.byte	0x00, 0xf5, 0x21, 0x00


	//----- nvinfo : EIATTR_KPARAM_INFO
	.align		4
.L_11:
        /*0028*/ 	.byte	0x04, 0x17
        /*002a*/ 	.short	(.L_13 - .L_12)
.L_12:
        /*002c*/ 	.word	0x00000000
        /*0030*/ 	.short	0x0000
        /*0032*/ 	.short	0x0000
        /*0034*/ 	.byte	0x00, 0xf5, 0x21, 0x00


	//----- nvinfo : EIATTR_SPARSE_MMA_MASK
	.align		4
.L_13:
        /*0038*/ 	.byte	0x03, 0x50
        /*003a*/ 	.short	0x0000


	//----- nvinfo : EIATTR_MAXREG_COUNT
	.align		4
        /*003c*/ 	.byte	0x03, 0x1b
        /*003e*/ 	.short	0x0080


	//----- nvinfo : EIATTR_NUM_BARRIERS
	.align		4
        /*0040*/ 	.byte	0x02, 0x4c
        /*0042*/ 	.byte	0x01
	.zero		1


	//----- nvinfo : EIATTR_ANNOTATIONS
	.align		4
        /*0044*/ 	.byte	0x04, 0x55
        /*0046*/ 	.short	(.L_15 - .L_14)


	//   ....[0]....
.L_14:
        /*0048*/ 	.word	0x00000001
        /*004c*/ 	.byte	0xd0, 0x00, 0x00, 0x00, 0x01, 0x00, 0x00, 0x00, 0x10, 0x01, 0x00, 0x00, 0x01, 0x00, 0x00, 0x00
        /* <DEDUP_REMOVED lines=63> */
        /*044c*/ 	.byte	0x60, 0x1e, 0x00, 0x00


	//----- nvinfo : EIATTR_MERCURY_ISA_VERSION
	.align		4
.L_15:
        /*0450*/ 	.byte	0x03, 0x5f
        /*0452*/ 	.short	0x0101


	//----- nvinfo : EIATTR_VRC_CTA_INIT_COUNT
	.align		4
        /*0454*/ 	.byte	0x02, 0x4a
	.zero		1
	.zero		1


	//----- nvinfo : EIATTR_EXIT_INSTR_OFFSETS
	.align		4
        /*0458*/ 	.byte	0x04, 0x1c
        /*045a*/ 	.short	(.L_17 - .L_16)


	//   ....[0]....
.L_16:
        /*045c*/ 	.word	0x000025e0


	//----- nvinfo : EIATTR_MAX_THREADS
	.align		4
.L_17:
        /*0460*/ 	.byte	0x04, 0x05
        /*0462*/ 	.short	(.L_19 - .L_18)
.L_18:
        /*0464*/ 	.word	0x00000040
        /*0468*/ 	.word	0x00000001
        /*046c*/ 	.word	0x00000001


	//----- nvinfo : EIATTR_CBANK_PARAM_SIZE
	.align		4
.L_19:
        /*0470*/ 	.byte	0x03, 0x19
        /*0472*/ 	.short	0x0018


	//----- nvinfo : EIATTR_PARAM_CBANK
	.align		4
        /*0474*/ 	.byte	0x04, 0x0a
        /*0476*/ 	.short	(.L_21 - .L_20)
	.align		4
.L_20:
        /*0478*/ 	.word	index@(.nv.constant0.conv2d_small)
        /*047c*/ 	.short	0x0380
        /*047e*/ 	.short	0x0018


	//----- nvinfo : EIATTR_SW_WAR
	.align		4
.L_21:
        /*0480*/ 	.byte	0x04, 0x36
        /*0482*/ 	.short	(.L_23 - .L_22)
.L_22:
        /*0484*/ 	.word	0x00000008
.L_23:


//--------------------- .nv.callgraph             --------------------------
	.section	.nv.callgraph,"",@"SHT_CUDA_CALLGRAPH"
	.align	4
	.sectionentsize	8
	.align		4
        /*0000*/ 	.word	0x00000000
	.align		4
        /*0004*/ 	.word	0xffffffff
	.align		4
        /*0008*/ 	.word	0x00000000
	.align		4
        /*000c*/ 	.word	0xfffffffe
	.align		4
        /*0010*/ 	.word	0x00000000
	.align		4
        /*0014*/ 	.word	0xfffffffd
	.align		4
        /*0018*/ 	.word	0x00000000
	.align		4
        /*001c*/ 	.word	0xfffffffc


//--------------------- .text.conv2d_small        --------------------------
	.section	.text.conv2d_small,"ax",@progbits
	.align	128
        .global         conv2d_small
        .type           conv2d_small,@function
        .size           conv2d_small,(.L_x_9 - conv2d_small)
        .other          conv2d_small,@"STO_CUDA_ENTRY STV_DEFAULT"
conv2d_small:
.text.conv2d_small:
[----:B------:R-:W0:Y:S01]  /*0000*/  LDC R1, c[0x0][0x37c] ;  /* 0x0000df00ff017b82 */ /* 0x000e220000000800 */
[----:B------:R-:W1:Y:S07]  /*0010*/  S2R R30, SR_CTAID.Z ;  /* 0x00000000001e7919 */ /* 0x000e6e0000002700 */
[----:B------:R-:W2:Y:S01]  /*0020*/  S2UR UR6, SR_CgaCtaId ;  /* 0x00000000000679c3 */ /* 0x000ea20000008800 */
[----:B0-----:R-:W-:Y:S01]  /*0030*/  IADD3 R1, PT, PT, R1, -0x98, RZ ;  /* 0xffffff6801017810 */ /* 0x001fe20007ffe0ff */
[----:B------:R-:W-:Y:S01]  /*0040*/  UMOV UR4, 0x400 ;  /* 0x0000040000047882 */ /* 0x000fe20000000000 */
[----:B------:R-:W0:Y:S01]  /*0050*/  S2R R32, SR_TID.Y ;  /* 0x0000000000207919 */ /* 0x000e220000002200 */
[----:B------:R-:W-:Y:S01]  /*0060*/  UIADD3 UR5, UPT, UPT, UR4, 0x2000, URZ ;  /* 0x0000200004057890 */ /* 0x000fe2000fffe0ff */
[----:B------:R-:W-:-:S02]  /*0070*/  CS2R R124, SRZ ;  /* 0x00000000007c7805 */ /* 0x000fc4000001ff00 */
[----:B------:R-:W-:Y:S01]  /*0080*/  CS2R R122, SRZ ;  /* 0x00000000007a7805 */ /* 0x000fe2000001ff00 */
[----:B------:R-:W0:Y:S01]  /*0090*/  S2R R2, SR_TID.X ;  /* 0x0000000000027919 */ /* 0x000e220000002100 */
[----:B------:R-:W-:Y:S02]  /*00a0*/  CS2R R4, SRZ ;  /* 0x0000000000047805 */ /* 0x000fe4000001ff00 */
[----:B------:R-:W-:Y:S02]  /*00b0*/  CS2R R6, SRZ ;  /* 0x0000000000067805 */ /* 0x000fe4000001ff00 */
[----:B------:R-:W-:Y:S01]  /*00c0*/  CS2R R8, SRZ ;  /* 0x0000000000087805 */ /* 0x000fe2000001ff00 */
[----:B------:R3:W-:Y:S01]  /*00d0*/  STL [R1+0x68], RZ ;  /* 0x000068ff01007387 */ /* 0x0007e20000100800 */
[----:B------:R-:W-:Y:S02]  /*00e0*/  CS2R R10, SRZ ;  /* 0x00000000000a7805 */ /* 0x000fe4000001ff00 */
[----:B------:R-:W-:-:S02]  /*00f0*/  CS2R R12, SRZ ;  /* 0x00000000000c7805 */ /* 0x000fc4000001ff00 */
[----:B------:R-:W-:Y:S01]  /*0100*/  CS2R R14, SRZ ;  /* 0x00000000000e7805 */ /* 0x000fe2000001ff00 */
[----:B------:R3:W-:Y:S01]  /*0110*/  STL [R1+0x60], RZ ;  /* 0x000060ff01007387 */ /* 0x0007e20000100800 */
        /* <DEDUP_REMOVED lines=8> */
[----:B--2---:R-:W-:Y:S01]  /*01a0*/  ULEA UR4, UR6, UR4, 0x18 ;  /* 0x0000000406047291 */ /* 0x004fe2000f8ec0ff */
[----:B------:R-:W-:Y:S01]  /*01b0*/  CS2R R48, SRZ ;  /* 0x0000000000307805 */ /* 0x000fe2000001ff00 */
[----:B------:R-:W-:Y:S01]  /*01c0*/  ULEA UR5, UR6, UR5, 0x18 ;  /* 0x0000000506057291 */ /* 0x000fe2000f8ec0ff */
[----:B------:R3:W-:Y:S01]  /*01d0*/  STL [R1+0x54], RZ ;  /* 0x000054ff01007387 */ /* 0x0007e20000100800 */
[----:B------:R-:W-:Y:S02]  /*01e0*/  CS2R R50, SRZ ;  /* 0x0000000000327805 */ /* 0x000fe4000001ff00 */
[----:B------:R-:W-:Y:S02]  /*01f0*/  CS2R R52, SRZ ;  /* 0x0000000000347805 */ /* 0x000fe4000001ff00 */
[----:B------:R-:W-:-:S02]  /*0200*/  CS2R R54, SRZ ;  /* 0x0000000000367805 */ /* 0x000fc4000001ff00 */
[----:B-1----:R-:W-:Y:S01]  /*0210*/  LOP3.LUT R0, R30, 0xffff, RZ, 0xc0, !PT ;  /* 0x0000ffff1e007812 */ /* 0x002fe200078ec0ff */
[----:B------:R3:W-:Y:S01]  /*0220*/  STL [R1+0x50], RZ ;  /* 0x000050ff01007387 */ /* 0x0007e20000100800 */
[----:B------:R-:W-:Y:S02]  /*0230*/  CS2R R56, SRZ ;  /* 0x0000000000387805 */ /* 0x000fe4000001ff00 */
[----:B------:R-:W-:Y:S02]  /*0240*/  CS2R R58, SRZ ;  /* 0x00000000003a7805 */ /* 0x000fe4000001ff00 */
[----:B------:R-:W-:Y:S01]  /*0250*/  CS2R R60, SRZ ;  /* 0x00000000003c7805 */ /* 0x000fe2000001ff00 */
[----:B------:R-:W-:Y:S01]  /*0260*/  IMAD R0, R0, 0x469f, RZ ;  /* 0x0000469f00007824 */ /* 0x000fe200078e02ff */
[----:B------:R3:W-:Y:S01]  /*0270*/  STL [R1+0x4c], RZ ;  /* 0x00004cff01007387 */ /* 0x0007e20000100800 */
[----:B------:R-:W-:Y:S02]  /*0280*/  CS2R R62, SRZ ;  /* 0x00000000003e7805 */ /* 0x000fe4000001ff00 */
[----:B0-----:R-:W-:-:S02]  /*0290*/  LEA R2, R32, R2, 0x4 ;  /* 0x0000000220027211 */ /* 0x001fc400078e20ff */
[----:B------:R-:W-:Y:S02]  /*02a0*/  CS2R R64, SRZ ;  /* 0x0000000000407805 */ /* 0x000fe4000001ff00 */
[----:B------:R-:W-:Y:S01]  /*02b0*/  SHF.R.U32.HI R28, RZ, 0x14, R0 ;  /* 0x00000014ff1c7819 */ /* 0x000fe20000011600 */
[----:B------:R3:W-:Y:S01]  /*02c0*/  STL [R1+0x48], RZ ;  /* 0x000048ff01007387 */ /* 0x0007e20000100800 */
[----:B------:R-:W-:Y:S02]  /*02d0*/  SHF.L.U32 R31, R2, 0x4, RZ ;  /* 0x00000004021f7819 */ /* 0x000fe400000006ff */
[----:B------:R-:W-:Y:S02]  /*02e0*/  CS2R R66, SRZ ;  /* 0x0000000000427805 */ /* 0x000fe4000001ff00 */
[----:B------:R-:W-:Y:S01]  /*02f0*/  PRMT R0, R28, 0x9910, RZ ;  /* 0x000099101c007816 */ /* 0x000fe200000000ff */
[----:B------:R3:W-:Y:S01]  /*0300*/  STL [R1+0x44], RZ ;  /* 0x000044ff01007387 */ /* 0x0007e20000100800 */
[----:B------:R-:W-:-:S02]  /*0310*/  LEA R32, R32, UR5, 0x5 ;  /* 0x0000000520207c11 */ /* 0x000fc4000f8e28ff */
[----:B------:R-:W-:Y:S02]  /*0320*/  CS2R R68, SRZ ;  /* 0x0000000000447805 */ /* 0x000fe4000001ff00 */
[----:B------:R-:W-:Y:S01]  /*0330*/  CS2R R70, SRZ ;  /* 0x0000000000467805 */ /* 0x000fe2000001ff00 */
[----:B------:R-:W-:Y:S01]  /*0340*/  IMAD R0, R0, 0x3a, RZ ;  /* 0x0000003a00007824 */ /* 0x000fe200078e02ff */
[----:B------:R3:W-:Y:S01]  /*0350*/  STL [R1+0x40], RZ ;  /* 0x000040ff01007387 */ /* 0x0007e20000100800 */
[----:B------:R-:W-:Y:S02]  /*0360*/  CS2R R72, SRZ ;  /* 0x0000000000487805 */ /* 0x000fe4000001ff00 */
[----:B------:R-:W-:Y:S02]  /*0370*/  CS2R R74, SRZ ;  /* 0x00000000004a7805 */ /* 0x000fe4000001ff00 */
[----:B------:R-:W-:Y:S02]  /*0380*/  CS2R R76, SRZ ;  /* 0x00000000004c7805 */ /* 0x000fe4000001ff00 */
[----:B------:R-:W-:Y:S01]  /*0390*/  IADD3 R0, PT, PT, RZ, -R0, RZ ;  /* 0x80000000ff007210 */ /* 0x000fe20007ffe0ff */
[----:B------:R3:W-:Y:S01]  /*03a0*/  STL [R1+0x3c], RZ ;  /* 0x00003cff01007387 */ /* 0x0007e20000100800 */
[----:B------:R-:W-:-:S02]  /*03b0*/  CS2R R78, SRZ ;  /* 0x00000000004e7805 */ /* 0x000fc4000001ff00 */
[----:B------:R-:W-:Y:S02]  /*03c0*/  CS2R R80, SRZ ;  /* 0x0000000000507805 */ /* 0x000fe4000001ff00 */
[----:B------:R-:W-:Y:S01]  /*03d0*/  PRMT R29, R0, 0x7710, RZ ;  /* 0x00007710001d7816 */ /* 0x000fe200000000ff */
[----:B------:R3:W-:Y:S01]  /*03e0*/  STL [R1+0x38], RZ ;  /* 0x000038ff01007387 */ /* 0x0007e20000100800 */
[----:B------:R-:W-:Y:S02]  /*03f0*/  CS2R R82, SRZ ;  /* 0x0000000000527805 */ /* 0x000fe4000001ff00 */
[----:B------:R-:W-:Y:S02]  /*0400*/  CS2R R84, SRZ ;  /* 0x0000000000547805 */ /* 0x000fe4000001ff00 */
[----:B------:R-:W-:Y:S01]  /*0410*/  IADD3 R29, PT, PT, R29, R30, RZ ;  /* 0x0000001e1d1d7210 */ /* 0x000fe20007ffe0ff */
[----:B------:R3:W-:Y:S01]  /*0420*/  STL [R1+0x34], RZ ;  /* 0x000034ff01007387 */ /* 0x0007e20000100800 */
[----:B------:R-:W-:-:S02]  /*0430*/  CS2R R86, SRZ ;  /* 0x0000000000567805 */ /* 0x000fc4000001ff00 */
[----:B------:R-:W-:Y:S02]  /*0440*/  CS2R R88, SRZ ;  /* 0x0000000000587805 */ /* 0x000fe4000001ff00 */
[C---:B------:R-:W-:Y:S01]  /*0450*/  LOP3.LUT R0, R29.reuse, 0xffff, RZ, 0xc0, !PT ;  /* 0x0000ffff1d007812 */ /* 0x040fe200078ec0ff */
[----:B------:R3:W-:Y:S01]  /*0460*/  STL [R1+0x30], RZ ;  /* 0x000030ff01007387 */ /* 0x0007e20000100800 */
[----:B------:R-:W-:Y:S02]  /*0470*/  IADD3 R29, PT, PT, R29, -0x1, RZ ;  /* 0xffffffff1d1d7810 */ /* 0x000fe40007ffe0ff */
[----:B------:R-:W-:Y:S02]  /*0480*/  CS2R R90, SRZ ;  /* 0x00000000005a7805 */ /* 0x000fe4000001ff00 */
[----:B------:R-:W-:Y:S01]  /*0490*/  LEA R3, R0, R31, 0xd ;  /* 0x0000001f00037211 */ /* 0x000fe200078e68ff */
[----:B------:R3:W-:Y:S01]  /*04a0*/  STL [R1+0x2c], RZ ;  /* 0x00002cff01007387 */ /* 0x0007e20000100800 */
[----:B------:R-:W-:Y:S01]  /*04b0*/  LEA R31, R31, UR4, 0x2 ;  /* 0x000000041f1f7c11 */ /* 0x000fe2000f8e10ff */
[----:B------:R-:W-:Y:S01]  /*04c0*/  HFMA2 R0, -RZ, RZ, 0, 0 ;  /* 0x00000000ff007431 */ /* 0x000fe200000001ff */
[----:B------:R-:W-:Y:S01]  /*04d0*/  CS2R R92, SRZ ;  /* 0x00000000005c7805 */ /* 0x000fe2000001ff00 */
[----:B------:R3:W-:Y:S01]  /*04e0*/  STL [R1+0x28], RZ ;  /* 0x000028ff01007387 */ /* 0x0007e20000100800 */
[----:B------:R-:W-:Y:S01]  /*04f0*/  IMAD R28, R28, 0x70000, R3 ;  /* 0x000700001c1c7824 */ /* 0x000fe200078e0203 */
[----:B------:R-:W-:-:S02]  /*0500*/  CS2R R2, SRZ ;  /* 0x0000000000027805 */ /* 0x000fc4000001ff00 */
[----:B------:R-:W-:Y:S01]  /*0510*/  CS2R R94, SRZ ;  /* 0x00000000005e7805 */ /* 0x000fe2000001ff00 */
[----:B------:R3:W-:Y:S01]  /*0520*/  STL [R1+0x24], RZ ;  /* 0x000024ff01007387 */ /* 0x0007e20000100800 */
[----:B------:R-:W-:Y:S02]  /*0530*/  CS2R R96, SRZ ;  /* 0x0000000000607805 */ /* 0x000fe4000001ff00 */
[----:B------:R-:W-:Y:S02]  /*0540*/  IADD3 R28, PT, PT, R28, -0x72000, RZ ;  /* 0xfff8e0001c1c7810 */ /* 0x000fe40007ffe0ff */
[----:B------:R-:W-:Y:S01]  /*0550*/  CS2R R98, SRZ ;  /* 0x0000000000627805 */ /* 0x000fe2000001ff00 */
[----:B------:R3:W-:Y:S01]  /*0560*/  STL [R1+0x20], RZ ;  /* 0x000020ff01007387 */ /* 0x0007e20000100800 */
[----:B------:R-:W-:Y:S02]  /*0570*/  CS2R R100, SRZ ;  /* 0x0000000000647805 */ /* 0x000fe4000001ff00 */
[----:B------:R-:W-:-:S02]  /*0580*/  CS2R R102, SRZ ;  /* 0x0000000000667805 */ /* 0x000fc4000001ff00 */
[----:B------:R-:W-:Y:S01]  /*0590*/  CS2R R104, SRZ ;  /* 0x0000000000687805 */ /* 0x000fe2000001ff00 */
[----:B------:R3:W-:Y:S01]  /*05a0*/  STL [R1+0x1c], RZ ;  /* 0x00001cff01007387 */ /* 0x0007e20000100800 */
[----:B------:R-:W-:Y:S02]  /*05b0*/  CS2R R106, SRZ ;  /* 0x00000000006a7805 */ /* 0x000fe4000001ff00 */
[----:B------:R-:W-:Y:S02]  /*05c0*/  IADD3 R30, PT, PT, R32, 0x10, RZ ;  /* 0x00000010201e7810 */ /* 0x000fe40007ffe0ff */
[----:B------:R-:W-:Y:S01]  /*05d0*/  CS2R R108, SRZ ;  /* 0x00000000006c7805 */ /* 0x000fe2000001ff00 */
[----:B------:R3:W-:Y:S01]  /*05e0*/  STL [R1+0x18], RZ ;  /* 0x000018ff01007387 */ /* 0x0007e20000100800 */
[----:B------:R-:W-:Y:S02]  /*05f0*/  CS2R R110, SRZ ;  /* 0x00000000006e7805 */ /* 0x000fe4000001ff00 */
[----:B------:R-:W-:-:S02]  /*0600*/  CS2R R112, SRZ ;  /* 0x0000000000707805 */ /* 0x000fc4000001ff00 */
[----:B------:R-:W-:Y:S01]  /*0610*/  CS2R R114, SRZ ;  /* 0x0000000000727805 */ /* 0x000fe2000001ff00 */
[----:B------:R3:W-:Y:S01]  /*0620*/  STL [R1+0x14], RZ ;  /* 0x000014ff01007387 */ /* 0x0007e20000100800 */
[----:B------:R-:W-:Y:S02]  /*0630*/  CS2R R116, SRZ ;  /* 0x0000000000747805 */ /* 0x000fe4000001ff00 */
[----:B------:R-:W-:Y:S01]  /*0640*/  CS2R R118, SRZ ;  /* 0x0000000000767805 */ /* 0x000fe2000001ff00 */
[----:B------:R-:W0:Y:S01]  /*0650*/  LDCU.64 UR8, c[0x0][0x358] ;  /* 0x00006b00ff0877ac */ /* 0x000e220008000a00 */
[----:B------:R3:W-:Y:S04]  /*0660*/  STL [R1+0x10], RZ ;  /* 0x000010ff01007387 */ /* 0x0007e80000100800 */
[----:B------:R3:W-:Y:S04]  /*0670*/  STL [R1+0xc], RZ ;  /* 0x00000cff01007387 */ /* 0x0007e80000100800 */
[----:B------:R3:W-:Y:S04]  /*0680*/  STL [R1+0x8], RZ ;  /* 0x000008ff01007387 */ /* 0x0007e80000100800 */
[----:B------:R3:W-:Y:S04]  /*0690*/  STL [R1+0x4], RZ ;  /* 0x000004ff01007387 */ /* 0x0007e80000100800 */
[----:B------:R3:W-:Y:S04]  /*06a0*/  STL [R1], RZ ;  /* 0x000000ff01007387 */ /* 0x0007e80000100800 */
[----:B------:R3:W-:Y:S04]  /*06b0*/  STL [R1+0x64], R31 ;  /* 0x0000641f01007387 */ /* 0x0007e80000100800 */
[----:B------:R3:W-:Y:S04]  /*06c0*/  STL [R1+0x70], R29 ;  /* 0x0000701d01007387 */ /* 0x0007e80000100800 */
[----:B0-----:R3:W-:Y:S02]  /*06d0*/  STL [R1+0x6c], R28 ;  /* 0x00006c1c01007387 */ /* 0x0017e40000100800 */
.L_x_7:
[----:B------:R0:W5:Y:S04]  /*06e0*/  LDL R34, [R1+0x64] ;  /* 0x0000640001227983 */ /* 0x0001680000100800 */
[----:B------:R0:W5:Y:S04]  /*06f0*/  LDL R33, [R1+0x70] ;  /* 0x0000700001217983 */ /* 0x0001680000100800 */
[----:B------:R0:W5:Y:S04]  /*0700*/  LDL R44, [R1+0x6c] ;  /* 0x00006c00012c7983 */ /* 0x0001680000100800 */
[----:B------:R0:W5:Y:S01]  /*0710*/  LDL R42, [R1+0x68] ;  /* 0x00006800012a7983 */ /* 0x0001620000100800 */
[----:B------:R-:W1:Y:S01]  /*0720*/  S2R R32, SR_CTAID.Z ;  /* 0x0000000000207919 */ /* 0x000e620000002700 */
[----:B------:R-:W-:-:S02]  /*0730*/  CS2R R38, SRZ ;  /* 0x0000000000267805 */ /* 0x000fc4000001ff00 */
[----:B------:R-:W-:Y:S02]  /*0740*/  CS2R R36, SRZ ;  /* 0x0000000000247805 */ /* 0x000fe4000001ff00 */
[----:B-1----:R-:W-:Y:S01]  /*0750*/  IADD3 R32, PT, PT, R32, -0x3a, RZ ;  /* 0xffffffc620207810 */ /* 0x002fe20007ffe0ff */
[----:B------:R-:W-:Y:S03]  /*0760*/  BAR.SYNC.DEFER_BLOCKING 0x0 ;  /* 0x0000000000007b1d */ /* 0x000fe60000010000 */
[----:B------:R-:W-:-:S13]  /*0770*/  ISETP.GT.U32.AND P0, PT, R32, 0xcaf, PT ;  /* 0x00000caf2000780c */ /* 0x000fda0003f04070 */
[----:B0-----:R-:W-:Y:S05]  /*0780*/  @P0 BRA `(.L_x_0) ;  /* 0x0000000000400947 */ /* 0x001fea0003800000 */
[----:B---3-5:R-:W-:Y:S02]  /*0790*/  LOP3.LUT R28, R33, 0xffff, RZ, 0xc0, !PT ;  /* 0x0000ffff211c7812 */ /* 0x028fe400078ec0ff */
[----:B------:R-:W-:Y:S02]  /*07a0*/  CS2R R30, SRZ ;  /* 0x00000000001e7805 */ /* 0x000fe4000001ff00 */
[----:B------:R-:W-:Y:S02]  /*07b0*/  ISETP.GT.U32.AND P1, PT, R28, 0x37, PT ;  /* 0x000000371c00780c */ /* 0x000fe40003f24070 */
[----:B------:R-:W-:-:S11]  /*07c0*/  CS2R R28, SRZ ;  /* 0x00000000001c7805 */ /* 0x000fd6000001ff00 */
[----:B------:R-:W-:Y:S05]  /*07d0*/  @P1 BRA `(.L_x_1) ;  /* 0x0000000000101947 */ /* 0x000fea0003800000 */
[----:B------:R-:W0:Y:S01]  /*07e0*/  LDC.64 R30, c[0x0][0x380] ;  /* 0x0000e000ff1e7b82 */ /* 0x000e220000000a00 */
[----:B------:R-:W-:-:S05]  /*07f0*/  LEA R28, R42, R44, 0xb ;  /* 0x0000002c2a1c7211 */ /* 0x000fca00078e58ff */
[----:B0-----:R-:W-:-:S06]  /*0800*/  IMAD.WIDE R28, R28, 0x4, R30 ;  /* 0x000000041c1c7825 */ /* 0x001fcc00078e021e */
[----:B------:R-:W5:Y:S02]  /*0810*/  LDG.E.128.CONSTANT R28, desc[UR8][R28.64] ;  /* 0x000000081c1c7981 */ /* 0x000f64000c1e9d00 */
.L_x_1:
[----:B-----5:R0:W-:Y:S01]  /*0820*/  STS.128 [R34], R28 ;  /* 0x0000001c22007388 */ /* 0x0201e20000000c00 */
[----:B------:R-:W-:Y:S05]  /*0830*/  @P1 BRA `(.L_x_2) ;  /* 0x00000000003c1947 */ /* 0x000fea0003800000 */
[----:B0-----:R-:W0:Y:S01]  /*0840*/  LDC.64 R28, c[0x0][0x380] ;  /* 0x0000e000ff1c7b82 */ /* 0x001e220000000a00 */
[----:B------:R-:W-:-:S05]  /*0850*/  LEA R36, R42, R44, 0xb ;  /* 0x0000002c2a247211 */ /* 0x000fca00078e58ff */
[----:B0-----:R-:W-:-:S06]  /*0860*/  IMAD.WIDE R36, R36, 0x4, R28 ;  /* 0x0000000424247825 */ /* 0x001fcc00078e021c */
[----:B------:R-:W5:Y:S01]  /*0870*/  LDG.E.128.CONSTANT R36, desc[UR8][R36.64+0x10] ;  /* 0x0000100824247981 */ /* 0x000f62000c1e9d00 */
[----:B------:R-:W-:Y:S05]  /*0880*/  BRA `(.L_x_2) ;  /* 0x0000000000287947 */ /* 0x000fea0003800000 */
.L_x_0:
[----:B---3--:R-:W0:Y:S01]  /*0890*/  S2R R29, SR_TID.Y ;  /* 0x00000000001d7919 */ /* 0x008e220000002200 */
[----:B------:R-:W1:Y:S01]  /*08a0*/  S2UR UR6, SR_CgaCtaId ;  /* 0x00000000000679c3 */ /* 0x000e620000008800 */
[----:B------:R-:W-:Y:S01]  /*08b0*/  UMOV UR4, 0x400 ;  /* 0x0000040000047882 */ /* 0x000fe20000000000 */
[----:B------:R-:W0:Y:S01]  /*08c0*/  S2R R28, SR_TID.X ;  /* 0x00000000001c7919 */ /* 0x000e220000002100 */
[----:B-1----:R-:W-:Y:S01]  /*08d0*/  ULEA UR4, UR6, UR4, 0x18 ;  /* 0x0000000406047291 */ /* 0x002fe2000f8ec0ff */
[----:B0-----:R-:W-:-:S04]  /*08e0*/  LEA R28, R29, R28, 0x4 ;  /* 0x0000001c1d1c7211 */ /* 0x001fc800078e20ff */
[----:B------:R-:W-:-:S04]  /*08f0*/  SHF.L.U32 R28, R28, 0x4, RZ ;  /* 0x000000041c1c7819 */ /* 0x000fc800000006ff */
[----:B-----5:R-:W-:-:S05]  /*0900*/  LEA R34, R28, UR4, 0x2 ;  /* 0x000000041c227c11 */ /* 0x020fca000f8e10ff */
[----:B------:R1:W-:Y:S04]  /*0910*/  STL [R1+0x64], R34 ;  /* 0x0000642201007387 */ /* 0x0003e80000100800 */
[----:B------:R1:W-:Y:S02]  /*0920*/  STS.128 [R34], RZ ;  /* 0x000000ff22007388 */ /* 0x0003e40000000c00 */
.L_x_2:
[----:B0-----:R-:W-:Y:S02]  /*0930*/  LOP3.LUT R28, R33, 0xffff, RZ, 0xc0, !PT ;  /* 0x0000ffff211c7812 */ /* 0x001fe400078ec0ff */
[----:B------:R-:W-:Y:S02]  /*0940*/  MOV R43, R34 ;  /* 0x00000022002b7202 */ /* 0x000fe40000000f00 */
[----:B-1----:R-:W-:Y:S02]  /*0950*/  CS2R R34, SRZ ;  /* 0x0000000000227805 */ /* 0x002fe4000001ff00 */
[----:B------:R-:W-:Y:S01]  /*0960*/  ISETP.GT.U32.AND P2, PT, R28, 0x37, PT ;  /* 0x000000371c00780c */ /* 0x000fe20003f44070 */
[----:B-----5:R-:W-:Y:S03]  /*0970*/  STS.128 [R43+0x10], R36 ;  /* 0x000010242b007388 */ /* 0x020fe60000000c00 */
[----:B------:R-:W-:-:S02]  /*0980*/  ISETP.GT.U32.OR P1, PT, R32, 0xcaf, P2 ;  /* 0x00000caf2000780c */ /* 0x000fc40001724470 */
[----:B------:R-:W-:-:S11]  /*0990*/  CS2R R32, SRZ ;  /* 0x0000000000207805 */ /* 0x000fd6000001ff00 */
[----:B------:R-:W0:Y:S01]  /*09a0*/  @!P1 LDC.64 R28, c[0x0][0x380] ;  /* 0x0000e000ff1c9b82 */ /* 0x000e220000000a00 */
[----:B------:R-:W-:-:S05]  /*09b0*/  @!P1 LEA R30, R42, R44, 0xb ;  /* 0x0000002c2a1e9211 */ /* 0x000fca00078e58ff */
[----:B0-----:R-:W-:-:S05]  /*09c0*/  @!P1 IMAD.WIDE R28, R30, 0x4, R28 ;  /* 0x000000041e1c9825 */ /* 0x001fca00078e021c */
[----:B------:R0:W2:Y:S01]  /*09d0*/  @!P1 LDG.E.128.CONSTANT R32, desc[UR8][R28.64+0x20] ;  /* 0x000020081c209981 */ /* 0x0000a2000c1e9d00 */
[----:B------:R-:W-:Y:S01]  /*09e0*/  CS2R R30, SRZ ;  /* 0x00000000001e7805 */ /* 0x000fe2000001ff00 */
[----:B0-----:R-:W0:Y:S02]  /*09f0*/  @!P1 LDC.64 R28, c[0x0][0x380] ;  /* 0x0000e000ff1c9b82 */ /* 0x001e240000000a00 */
[----:B--2---:R1:W-:Y:S02]  /*0a00*/  STS.128 [R43+0x20], R32 ;  /* 0x000020202b007388 */ /* 0x0043e40000000c00 */
[----:B-1----:R-:W-:-:S05]  /*0a10*/  @!P1 LEA R32, R42, R44, 0xb ;  /* 0x0000002c2a209211 */ /* 0x002fca00078e58ff */
[----:B0-----:R-:W-:Y:S01]  /*0a20*/  @!P1 IMAD.WIDE R32, R32, 0x4, R28 ;  /* 0x0000000420209825 */ /* 0x001fe200078e021c */
[----:B------:R-:W-:-:S06]  /*0a30*/  CS2R R28, SRZ ;  /* 0x00000000001c7805 */ /* 0x000fcc000001ff00 */
[----:B------:R-:W2:Y:S01]  /*0a40*/  @!P1 LDG.E.128.CONSTANT R28, desc[UR8][R32.64+0x30] ;  /* 0x00003008201c9981 */ /* 0x000ea2000c1e9d00 */
[----:B------:R-:W-:Y:S02]  /*0a50*/  CS2R R38, SRZ ;  /* 0x0000000000267805 */ /* 0x000fe4000001ff00 */
[----:B------:R-:W-:Y:S01]  /*0a60*/  CS2R R36, SRZ ;  /* 0x0000000000247805 */ /* 0x000fe2000001ff00 */
[----:B------:R-:W0:Y:S01]  /*0a70*/  S2R R120, SR_TID.Y ;  /* 0x0000000000787919 */ /* 0x000e220000002200 */
[----:B--2---:R1:W-:Y:S01]  /*0a80*/  STS.128 [R43+0x30], R28 ;  /* 0x0000301c2b007388 */ /* 0x0043e20000000c00 */
[----:B0-----:R-:W-:Y:S05]  /*0a90*/  @P0 BRA `(.L_x_3) ;  /* 0x0000000000380947 */ /* 0x001fea0003800000 */
[----:B-1----:R-:W-:Y:S02]  /*0aa0*/  CS2R R30, SRZ ;  /* 0x00000000001e7805 */ /* 0x002fe4000001ff00 */
[----:B------:R-:W-:Y:S01]  /*0ab0*/  CS2R R28, SRZ ;  /* 0x00000000001c7805 */ /* 0x000fe2000001ff00 */
[----:B------:R-:W-:Y:S06]  /*0ac0*/  @P2 BRA `(.L_x_4) ;  /* 0x0000000000102947 */ /* 0x000fec0003800000 */
[----:B------:R-:W0:Y:S01]  /*0ad0*/  LDC.64 R30, c[0x0][0x380] ;  /* 0x0000e000ff1e7b82 */ /* 0x000e220000000a00 */
[----:B------:R-:W-:-:S05]  /*0ae0*/  LEA R28, R42, R44, 0xb ;  /* 0x0000002c2a1c7211 */ /* 0x000fca00078e58ff */
[----:B0-----:R-:W-:-:S06]  /*0af0*/  IMAD.WIDE R28, R28, 0x4, R30 ;  /* 0x000000041c1c7825 */ /* 0x001fcc00078e021e */
[----:B------:R-:W5:Y:S02]  /*0b00*/  LDG.E.128.CONSTANT R28, desc[UR8][R28.64+0x200] ;  /* 0x000200081c1c7981 */ /* 0x000f64000c1e9d00 */
.L_x_4:
[----:B-----5:R0:W-:Y:S01]  /*0b10*/  STS.128 [R43+0x200], R28 ;  /* 0x0002001c2b007388 */ /* 0x0201e20000000c00 */
[----:B------:R-:W-:Y:S05]  /*0b20*/  @P2 BRA `(.L_x_5) ;  /* 0x00000000003c2947 */ /* 0x000fea0003800000 */
[----:B0-----:R-:W0:Y:S01]  /*0b30*/  LDC.64 R28, c[0x0][0x380] ;  /* 0x0000e000ff1c7b82 */ /* 0x001e220000000a00 */
[----:B------:R-:W-:-:S05]  /*0b40*/  LEA R36, R42, R44, 0xb ;  /* 0x0000002c2a247211 */ /* 0x000fca00078e58ff */
[----:B0-----:R-:W-:-:S06]  /*0b50*/  IMAD.WIDE R36, R36, 0x4, R28 ;  /* 0x0000000424247825 */ /* 0x001fcc00078e021c */
[----:B------:R-:W5:Y:S01]  /*0b60*/  LDG.E.128.CONSTANT R36, desc[UR8][R36.64+0x210] ;  /* 0x0002100824247981 */ /* 0x000f62000c1e9d00 */
[----:B------:R-:W-:Y:S05]  /*0b70*/  BRA `(.L_x_5) ;  /* 0x0000000000287947 */ /* 0x000fea0003800000 */
.L_x_3:
[----:B------:R-:W0:Y:S01]  /*0b80*/  S2R R120, SR_TID.Y ;  /* 0x0000000000787919 */ /* 0x000e220000002200 */
[----:B------:R-:W2:Y:S01]  /*0b90*/  S2UR UR6, SR_CgaCtaId ;  /* 0x00000000000679c3 */ /* 0x000ea20000008800 */
[----:B------:R-:W-:Y:S01]  /*0ba0*/  UMOV UR4, 0x400 ;  /* 0x0000040000047882 */ /* 0x000fe20000000000 */
[----:B-1----:R-:W0:Y:S01]  /*0bb0*/  S2R R28, SR_TID.X ;  /* 0x00000000001c7919 */ /* 0x002e220000002100 */
[----:B--2---:R-:W-:Y:S01]  /*0bc0*/  ULEA UR4, UR6, UR4, 0x18 ;  /* 0x0000000406047291 */ /* 0x004fe2000f8ec0ff */
[----:B0-----:R-:W-:-:S04]  /*0bd0*/  LEA R28, R120, R28, 0x4 ;  /* 0x0000001c781c7211 */ /* 0x001fc800078e20ff */
[----:B------:R-:W-:-:S04]  /*0be0*/  SHF.L.U32 R28, R28, 0x4, RZ ;  /* 0x000000041c1c7819 */ /* 0x000fc800000006ff */
[----:B------:R-:W-:-:S05]  /*0bf0*/  LEA R43, R28, UR4, 0x2 ;  /* 0x000000041c2b7c11 */ /* 0x000fca000f8e10ff */
[----:B------:R1:W-:Y:S04]  /*0c00*/  STL [R1+0x64], R43 ;  /* 0x0000642b01007387 */ /* 0x0003e80000100800 */
[----:B------:R1:W-:Y:S02]  /*0c10*/  STS.128 [R43+0x200], RZ ;  /* 0x000200ff2b007388 */ /* 0x0003e40000000c00 */
.L_x_5:
[----:B0-----:R-:W0:Y:S01]  /*0c20*/  @!P1 LDC.64 R28, c[0x0][0x380] ;  /* 0x0000e000ff1c9b82 */ /* 0x001e220000000a00 */
[----:B------:R-:W-:Y:S02]  /*0c30*/  @!P1 LEA R30, R42, R44, 0xb ;  /* 0x0000002c2a1e9211 */ /* 0x000fe400078e58ff */
[----:B------:R-:W-:Y:S02]  /*0c40*/  CS2R R34, SRZ ;  /* 0x0000000000227805 */ /* 0x000fe4000001ff00 */
[----:B------:R-:W-:-:S03]  /*0c50*/  CS2R R32, SRZ ;  /* 0x0000000000207805 */ /* 0x000fc6000001ff00 */
[----:B------:R-:W2:Y:S01]  /*0c60*/  @!P1 LDC.64 R40, c[0x0][0x380] ;  /* 0x0000e000ff289b82 */ /* 0x000ea20000000a00 */
[----:B0-----:R-:W-:-:S05]  /*0c70*/  @!P1 IMAD.WIDE R28, R30, 0x4, R28 ;  /* 0x000000041e1c9825 */ /* 0x001fca00078e021c */
[----:B------:R0:W3:Y:S01]  /*0c80*/  @!P1 LDG.E.128.CONSTANT R32, desc[UR8][R28.64+0x220] ;  /* 0x000220081c209981 */ /* 0x0000e2000c1e9d00 */
[----:B------:R-:W-:Y:S02]  /*0c90*/  CS2R R30, SRZ ;  /* 0x00000000001e7805 */ /* 0x000fe4000001ff00 */
[----:B0-----:R-:W-:-:S05]  /*0ca0*/  @!P1 LEA R28, R42, R44, 0xb ;  /* 0x0000002c2a1c9211 */ /* 0x001fca00078e58ff */
[----:B--2---:R-:W-:Y:S01]  /*0cb0*/  @!P1 IMAD.WIDE R40, R28, 0x4, R40 ;  /* 0x000000041c289825 */ /* 0x004fe200078e0228 */
[----:B------:R-:W-:-:S06]  /*0cc0*/  CS2R R28, SRZ ;  /* 0x00000000001c7805 */ /* 0x000fcc000001ff00 */
[----:B------:R-:W2:Y:S01]  /*0cd0*/  @!P1 LDG.E.128.CONSTANT R28, desc[UR8][R40.64+0x230] ;  /* 0x00023008281c9981 */ /* 0x000ea2000c1e9d00 */
[----:B------:R-:W0:Y:S01]  /*0ce0*/  S2UR UR6, SR_CgaCtaId ;  /* 0x00000000000679c3 */ /* 0x000e220000008800 */
[----:B------:R-:W-:Y:S01]  /*0cf0*/  UMOV UR4, 0x400 ;  /* 0x0000040000047882 */ /* 0x000fe20000000000 */
[----:B------:R-:W4:Y:S01]  /*0d00*/  S2R R121, SR_TID.X ;  /* 0x0000000000797919 */ /* 0x000f220000002100 */
[----:B-----5:R-:W-:Y:S01]  /*0d10*/  STS.128 [R43+0x210], R36 ;  /* 0x000210242b007388 */ /* 0x020fe20000000c00 */
[----:B0-----:R-:W-:-:S03]  /*0d20*/  ULEA UR4, UR6, UR4, 0x18 ;  /* 0x0000000406047291 */ /* 0x001fc6000f8ec0ff */
[----:B---3--:R0:W-:Y:S02]  /*0d30*/  STS.128 [R43+0x220], R32 ;  /* 0x000220202b007388 */ /* 0x0081e40000000c00 */
[----:B0-----:R-:W0:Y:S01]  /*0d40*/  LDC.64 R34, c[0x0][0x390] ;  /* 0x0000e400ff227b82 */ /* 0x001e220000000a00 */
[----:B----4-:R-:W-:-:S04]  /*0d50*/  LEA R32, R120, R121, 0x4 ;  /* 0x0000007978207211 */ /* 0x010fc800078e20ff */
[----:B------:R-:W-:-:S04]  /*0d60*/  SHF.L.U32 R33, R32, 0x4, RZ ;  /* 0x0000000420217819 */ /* 0x000fc800000006ff */
[----:B------:R-:W-:-:S05]  /*0d70*/  LEA R36, R33, UR4, 0x2 ;  /* 0x0000000421247c11 */ /* 0x000fca000f8e10ff */
[----:B--2---:R2:W-:Y:S04]  /*0d80*/  STS.128 [R36+0x230], R28 ;  /* 0x0002301c24007388 */ /* 0x0045e80000000c00 */
[----:B------:R3:W-:Y:S01]  /*0d90*/  STL [R1+0x64], R36 ;  /* 0x0000642401007387 */ /* 0x0007e20000100800 */
[----:B--2---:R-:W-:-:S04]  /*0da0*/  SHF.L.U32 R30, R32, 0x3, RZ ;  /* 0x00000003201e7819 */ /* 0x004fc800000006ff */
[----:B------:R-:W-:-:S05]  /*0db0*/  LEA R28, R42, R30, 0xa ;  /* 0x0000001e2a1c7211 */ /* 0x000fca00078e50ff */
[----:B0-----:R-:W-:-:S05]  /*0dc0*/  IMAD.WIDE.U32 R28, R28, 0x4, R34 ;  /* 0x000000041c1c7825 */ /* 0x001fca00078e0022 */
[----:B------:R-:W2:Y:S04]  /*0dd0*/  LDG.E.128.CONSTANT R44, desc[UR8][R28.64] ;  /* 0x000000081c2c7981 */ /* 0x000ea8000c1e9d00 */
[----:B-1----:R-:W4:Y:S04]  /*0de0*/  LDG.E.128.CONSTANT R40, desc[UR8][R28.64+0x10] ;  /* 0x000010081c287981 */ /* 0x002f28000c1e9d00 */
[----:B---3--:R-:W3:Y:S04]  /*0df0*/  LDG.E.128.CONSTANT R36, desc[UR8][R28.64+0x100] ;  /* 0x000100081c247981 */ /* 0x008ee8000c1e9d00 */
[----:B------:R0:W3:Y:S01]  /*0e00*/  LDG.E.128.CONSTANT R32, desc[UR8][R28.64+0x110] ;  /* 0x000110081c207981 */ /* 0x0000e2000c1e9d00 */
[----:B------:R-:W-:-:S02]  /*0e10*/  LEA R120, R120, UR5, 0x5 ;  /* 0x0000000578787c11 */ /* 0x000fc4000f8e28ff */
[----:B------:R-:W-:Y:S01]  /*0e20*/  LEA R121, R121, UR4, 0x5 ;  /* 0x0000000479797c11 */ /* 0x000fe2000f8e28ff */
[----:B------:R-:W-:Y:S01]  /*0e30*/  UMOV UR4, 0x100 ;  /* 0x0000010000047882 */ /* 0x000fe20000000000 */
[----:B------:R-:W-:Y:S02]  /*0e40*/  IADD3 R120, PT, PT, R120, 0x10, RZ ;  /* 0x0000001078787810 */ /* 0x000fe40007ffe0ff */
[----:B0-----:R-:W-:-:S05]  /*0e50*/  LEA R28, R30, UR5, 0x2 ;  /* 0x000000051e1c7c11 */ /* 0x001fca000f8e10ff */
[----:B--2---:R0:W-:Y:S04]  /*0e60*/  STS.128 [R28], R44 ;  /* 0x0000002c1c007388 */ /* 0x0041e80000000c00 */
[----:B----4-:R0:W-:Y:S04]  /*0e70*/  STS.128 [R28+0x10], R40 ;  /* 0x000010281c007388 */ /* 0x0101e80000000c00 */
[----:B---3--:R0:W-:Y:S04]  /*0e80*/  STS.128 [R28+0x100], R36 ;  /* 0x000100241c007388 */ /* 0x0081e80000000c00 */
[----:B------:R0:W-:Y:S01]  /*0e90*/  STS.128 [R28+0x110], R32 ;  /* 0x000110201c007388 */ /* 0x0001e20000000c00 */
[----:B------:R-:W-:Y:S06]  /*0ea0*/  BAR.SYNC.DEFER_BLOCKING 0x0 ;  /* 0x0000000000007b1d */ /* 0x000fec0000010000 */
.L_x_6:
[----:B------:R1:W-:Y:S04]  /*0eb0*/  STL [R1+0x90], R15 ;  /* 0x0000900f01007387 */ /* 0x0003e80000100800 */
[----:B0-----:R-:W-:Y:S04]  /*0ec0*/  LDS.128 R44, [R120+-0x10] ;  /* 0xfffff000782c7984 */ /* 0x001fe80000000c00 */
[----:B------:R-:W-:Y:S04]  /*0ed0*/  LDS.128 R28, [R121+UR4+0x10] ;  /* 0x00001004791c7984 */ /* 0x000fe80008000c00 */
[----:B-1----:R-:W2:Y:S04]  /*0ee0*/  LDL.LU R15, [R1+0x10] ;  /* 0x00001000010f7983 */ /* 0x002ea80000300800 */
[----:B------:R0:W-:Y:S04]  /*0ef0*/  STL [R1+0x8c], R116 ;  /* 0x00008c7401007387 */ /* 0x0001e80000100800 */
[----:B------:R-:W-:Y:S04]  /*0f00*/  LDS.128 R36, [R121+UR4] ;  /* 0x0000000479247984 */ /* 0x000fe80008000c00 */
[----:B------:R-:W1:Y:S04]  /*0f10*/  LDS.128 R40, [R121+UR4+-0x100] ;  /* 0xffff000479287984 */ /* 0x000e680008000c00 */
[----:B0-----:R-:W3:Y:S04]  /*0f20*/  LDL.LU R116, [R1] ;  /* 0x0000000001747983 */ /* 0x001ee80000300800 */
[----:B------:R0:W-:Y:S04]  /*0f30*/  STL [R1+0x88], R14 ;  /* 0x0000880e01007387 */ /* 0x0001e80000100800 */
[----:B------:R-:W4:Y:S04]  /*0f40*/  LDS.128 R32, [R121+UR4+-0xf0] ;  /* 0xffff100479207984 */ /* 0x000f280008000c00 */
[----:B0-----:R-:W5:Y:S04]  /*0f50*/  LDL.LU R14, [R1+0xc] ;  /* 0x00000c00010e7983 */ /* 0x001f680000300800 */
[----:B------:R-:W-:Y:S04]  /*0f60*/  STL [R1+0x84], R117 ;  /* 0x0000847501007387 */ /* 0x000fe80000100800 */
[----:B------:R-:W-:Y:S04]  /*0f70*/  STL [R1+0x80], R13 ;  /* 0x0000800d01007387 */ /* 0x000fe80000100800 */
[----:B------:R-:W-:Y:S04]  /*0f80*/  STL [R1+0x7c], R118 ;  /* 0x00007c7601007387 */ /* 0x000fe80000100800 */
[----:B------:R0:W-:Y:S04]  /*0f90*/  STL [R1+0x78], R12 ;  /* 0x0000780c01007387 */ /* 0x0001e80000100800 */
[----:B0-----:R-:W2:Y:S04]  /*0fa0*/  LDL.LU R12, [R1+0x8] ;  /* 0x00000800010c7983 */ /* 0x001ea80000300800 */
[----:B------:R0:W-:Y:S04]  /*0fb0*/  STL [R1+0x74], R119 ;  /* 0x0000747701007387 */ /* 0x0001e80000100800 */
[----:B0-----:R-:W5:Y:S01]  /*0fc0*/  LDL.LU R119, [R1+0x4] ;  /* 0x0000040001777983 */ /* 0x001f620000300800 */
[----:B-1----:R-:W-:Y:S01]  /*0fd0*/  FFMA R95, R40, R44, R95 ;  /* 0x0000002c285f7223 */ /* 0x002fe2000000005f */
[C---:B------:R-:W-:Y:S01]  /*0fe0*/  FFMA R94, R44.reuse, R41, R94 ;  /* 0x000000292c5e7223 */ /* 0x040fe2000000005e */
[C---:B------:R-:W-:Y:S01]  /*0ff0*/  FFMA R93, R44.reuse, R42, R93 ;  /* 0x0000002a2c5d7223 */ /* 0x040fe2000000005d */
[----:B------:R-:W5:Y:S01]  /*1000*/  LDL.LU R118, [R1+0x14] ;  /* 0x0000140001767983 */ /* 0x000f620000300800 */
[----:B------:R-:W-:Y:S01]  /*1010*/  FFMA R92, R44, R43, R92 ;  /* 0x0000002b2c5c7223 */ /* 0x000fe2000000005c */
[----:B------:R-:W-:Y:S01]  /*1020*/  FFMA R11, R36, R44, R11 ;  /* 0x0000002c240b7223 */ /* 0x000fe2000000000b */
[C---:B------:R-:W-:Y:S01]  /*1030*/  FFMA R10, R44.reuse, R37, R10 ;  /* 0x000000252c0a7223 */ /* 0x040fe2000000000a */
[----:B------:R-:W5:Y:S01]  /*1040*/  LDL.LU R117, [R1+0x18] ;  /* 0x0000180001757983 */ /* 0x000f620000300800 */
[C---:B------:R-:W-:Y:S01]  /*1050*/  FFMA R9, R44.reuse, R38, R9 ;  /* 0x000000262c097223 */ /* 0x040fe20000000009 */
[----:B------:R-:W-:Y:S01]  /*1060*/  FFMA R8, R44, R39, R8 ;  /* 0x000000272c087223 */ /* 0x000fe20000000008 */
[----:B----4-:R-:W-:Y:S01]  /*1070*/  FFMA R91, R32, R44, R91 ;  /* 0x0000002c205b7223 */ /* 0x010fe2000000005b */
[C---:B------:R-:W-:Y:S01]  /*1080*/  FFMA R90, R44.reuse, R33, R90 ;  /* 0x000000212c5a7223 */ /* 0x040fe2000000005a */
[C---:B------:R-:W-:Y:S01]  /*1090*/  FFMA R89, R44.reuse, R34, R89 ;  /* 0x000000222c597223 */ /* 0x040fe20000000059 */
[----:B------:R-:W-:Y:S01]  /*10a0*/  FFMA R88, R44, R35, R88 ;  /* 0x000000232c587223 */ /* 0x000fe20000000058 */
[----:B------:R-:W-:Y:S01]  /*10b0*/  FFMA R7, R28, R44, R7 ;  /* 0x0000002c1c077223 */ /* 0x000fe20000000007 */
[C---:B------:R-:W-:Y:S01]  /*10c0*/  FFMA R6, R44.reuse, R29, R6 ;  /* 0x0000001d2c067223 */ /* 0x040fe20000000006 */
[C---:B------:R-:W-:Y:S01]  /*10d0*/  FFMA R5, R44.reuse, R30, R5 ;  /* 0x0000001e2c057223 */ /* 0x040fe20000000005 */
[----:B------:R-:W-:Y:S01]  /*10e0*/  FFMA R4, R44, R31, R4 ;  /* 0x0000001f2c047223 */ /* 0x000fe20000000004 */
[-C--:B------:R-:W-:Y:S01]  /*10f0*/  FFMA R87, R40, R45.reuse, R87 ;  /* 0x0000002d28577223 */ /* 0x080fe20000000057 */
        /* <DEDUP_REMOVED lines=14> */
[----:B---3--:R-:W-:-:S05]  /*11e0*/  FFMA R116, R31, R45, R116 ;  /* 0x0000002d1f747223 */ /* 0x008fca0000000074 */
[----:B------:R0:W-:Y:S04]  /*11f0*/  STL [R1], R116 ;  /* 0x0000007401007387 */ /* 0x0001e80000100800 */
[----:B0-----:R-:W3:Y:S04]  /*1200*/  LDL.LU R116, [R1+0x1c] ;  /* 0x00001c0001747983 */ /* 0x001ee80000300800 */
[----:B------:R-:W4:Y:S01]  /*1210*/  LDL.LU R13, [R1+0x20] ;  /* 0x00002000010d7983 */ /* 0x000f220000300800 */
[-C--:B--2---:R-:W-:Y:S01]  /*1220*/  FFMA R12, R37, R46.reuse, R12 ;  /* 0x0000002e250c7223 */ /* 0x084fe2000000000c */
[----:B-----5:R-:W-:-:S05]  /*1230*/  FFMA R119, R36, R46, R119 ;  /* 0x0000002e24777223 */ /* 0x020fca0000000077 */
[----:B------:R-:W-:Y:S04]  /*1240*/  STL [R1+0x4], R119 ;  /* 0x0000047701007387 */ /* 0x000fe80000100800 */
[----:B------:R0:W-:Y:S04]  /*1250*/  STL [R1+0x8], R12 ;  /* 0x0000080c01007387 */ /* 0x0001e80000100800 */
[----:B0-----:R-:W2:Y:S04]  /*1260*/  LDL.LU R12, [R1+0x24] ;  /* 0x00002400010c7983 */ /* 0x001ea80000300800 */
[----:B------:R-:W5:Y:S01]  /*1270*/  LDL.LU R44, [R1+0x28] ;  /* 0x00002800012c7983 */ /* 0x000f620000300800 */
[-C--:B------:R-:W-:Y:S01]  /*1280*/  FFMA R14, R38, R46.reuse, R14 ;  /* 0x0000002e260e7223 */ /* 0x080fe2000000000e */
[-C--:B------:R-:W-:Y:S01]  /*1290*/  FFMA R15, R39, R46.reuse, R15 ;  /* 0x0000002e270f7223 */ /* 0x080fe2000000000f */
[----:B------:R-:W-:-:S03]  /*12a0*/  FFMA R118, R28, R46, R118 ;  /* 0x0000002e1c767223 */ /* 0x000fc60000000076 */
[----:B------:R-:W-:Y:S01]  /*12b0*/  STL [R1+0xc], R14 ;  /* 0x00000c0e01007387 */ /* 0x000fe20000100800 */
[----:B------:R-:W-:-:S03]  /*12c0*/  FFMA R117, R29, R46, R117 ;  /* 0x0000002e1d757223 */ /* 0x000fc60000000075 */
[----:B------:R0:W-:Y:S04]  /*12d0*/  STL [R1+0x10], R15 ;  /* 0x0000100f01007387 */ /* 0x0001e80000100800 */
[----:B0-----:R-:W5:Y:S04]  /*12e0*/  LDL.LU R15, [R1+0x2c] ;  /* 0x00002c00010f7983 */ /* 0x001f680000300800 */
[----:B------:R-:W5:Y:S04]  /*12f0*/  LDL.LU R14, [R1+0x30] ;  /* 0x00003000010e7983 */ /* 0x000f680000300800 */
[----:B------:R-:W-:Y:S01]  /*1300*/  STL [R1+0x14], R118 ;  /* 0x0000147601007387 */ /* 0x000fe20000100800 */
[-C--:B---3--:R-:W-:Y:S01]  /*1310*/  FFMA R116, R30, R46.reuse, R116 ;  /* 0x0000002e1e747223 */ /* 0x088fe20000000074 */
[----:B----4-:R-:W-:-:S05]  /*1320*/  FFMA R13, R31, R46, R13 ;  /* 0x0000002e1f0d7223 */ /* 0x010fca000000000d */
[----:B------:R0:W-:Y:S04]  /*1330*/  STL [R1+0x20], R13 ;  /* 0x0000200d01007387 */ /* 0x0001e80000100800 */
[----:B------:R-:W-:Y:S04]  /*1340*/  STL [R1+0x18], R117 ;  /* 0x0000187501007387 */ /* 0x000fe80000100800 */
[----:B0-----:R-:W3:Y:S04]  /*1350*/  LDL.LU R13, [R1+0x34] ;  /* 0x00003400010d7983 */ /* 0x001ee80000300800 */
[----:B------:R-:W-:Y:S04]  /*1360*/  STL [R1+0x1c], R116 ;  /* 0x00001c7401007387 */ /* 0x000fe80000100800 */
[----:B------:R-:W4:Y:S01]  /*1370*/  LDL.LU R45, [R1+0x38] ;  /* 0x00003800012d7983 */ /* 0x000f220000300800 */
[----:B--2---:R-:W-:-:S05]  /*1380*/  FFMA R12, R36, R47, R12 ;  /* 0x0000002f240c7223 */ /* 0x004fca000000000c */
[----:B------:R0:W-:Y:S04]  /*1390*/  STL [R1+0x24], R12 ;  /* 0x0000240c01007387 */ /* 0x0001e80000100800 */
[----:B0-----:R-:W2:Y:S01]  /*13a0*/  LDL.LU R12, [R1+0x3c] ;  /* 0x00003c00010c7983 */ /* 0x001ea20000300800 */
[----:B-----5:R-:W-:-:S05]  /*13b0*/  FFMA R44, R37, R47, R44 ;  /* 0x0000002f252c7223 */ /* 0x020fca000000002c */
[----:B------:R0:W-:Y:S04]  /*13c0*/  STL [R1+0x28], R44 ;  /* 0x0000282c01007387 */ /* 0x0001e80000100800 */
[----:B0-----:R-:W5:Y:S01]  /*13d0*/  LDL.LU R44, [R1+0x40] ;  /* 0x00004000012c7983 */ /* 0x001f620000300800 */
[-C--:B------:R-:W-:Y:S01]  /*13e0*/  FFMA R15, R38, R47.reuse, R15 ;  /* 0x0000002f260f7223 */ /* 0x080fe2000000000f */
[----:B------:R-:W-:-:S04]  /*13f0*/  FFMA R14, R39, R47, R14 ;  /* 0x0000002f270e7223 */ /* 0x000fc8000000000e */
[----:B------:R0:W-:Y:S04]  /*1400*/  STL [R1+0x2c], R15 ;  /* 0x00002c0f01007387 */ /* 0x0001e80000100800 */
[----:B0-----:R-:W5:Y:S04]  /*1410*/  LDL.LU R15, [R1+0x44] ;  /* 0x00004400010f7983 */ /* 0x001f680000300800 */
[----:B------:R-:W5:Y:S04]  /*1420*/  LDL.LU R116, [R1+0x48] ;  /* 0x0000480001747983 */ /* 0x000f680000300800 */
[----:B------:R0:W-:Y:S04]  /*1430*/  STL [R1+0x30], R14 ;  /* 0x0000300e01007387 */ /* 0x0001e80000100800 */
[----:B0-----:R-:W5:Y:S04]  /*1440*/  LDL.LU R14, [R1+0x4c] ;  /* 0x00004c00010e7983 */ /* 0x001f680000300800 */
[----:B------:R-:W5:Y:S01]  /*1450*/  LDL.LU R117, [R1+0x50] ;  /* 0x0000500001757983 */ /* 0x000f620000300800 */
[----:B---3--:R-:W-:-:S05]  /*1460*/  FFMA R13, R28, R47, R13 ;  /* 0x0000002f1c0d7223 */ /* 0x008fca000000000d */
[----:B------:R0:W-:Y:S01]  /*1470*/  STL [R1+0x34], R13 ;  /* 0x0000340d01007387 */ /* 0x0001e20000100800 */
[----:B----4-:R-:W-:-:S03]  /*1480*/  FFMA R45, R29, R47, R45 ;  /* 0x0000002f1d2d7223 */ /* 0x010fc6000000002d */
[----:B0-----:R-:W3:Y:S04]  /*1490*/  LDL.LU R13, [R1+0x54] ;  /* 0x00005400010d7983 */ /* 0x001ee80000300800 */
[----:B------:R-:W4:Y:S01]  /*14a0*/  LDL.LU R118, [R1+0x58] ;  /* 0x0000580001767983 */ /* 0x000f220000300800 */
[----:B--2---:R-:W-:-:S05]  /*14b0*/  FFMA R12, R30, R47, R12 ;  /* 0x0000002f1e0c7223 */ /* 0x004fca000000000c */
[----:B------:R0:W-:Y:S04]  /*14c0*/  STL [R1+0x3c], R12 ;  /* 0x00003c0c01007387 */ /* 0x0001e80000100800 */
[----:B------:R-:W-:Y:S04]  /*14d0*/  STL [R1+0x38], R45 ;  /* 0x0000382d01007387 */ /* 0x000fe80000100800 */
[----:B0-----:R-:W2:Y:S04]  /*14e0*/  LDL.LU R12, [R1+0x5c] ;  /* 0x00005c00010c7983 */ /* 0x001ea80000300800 */
[----:B------:R-:W2:Y:S01]  /*14f0*/  LDL.LU R119, [R1+0x60] ;  /* 0x0000600001777983 */ /* 0x000ea20000300800 */
[-C--:B-----5:R-:W-:Y:S01]  /*1500*/  FFMA R44, R31, R47.reuse, R44 ;  /* 0x0000002f1f2c7223 */ /* 0x0a0fe2000000002c */
[-C--:B------:R-:W-:Y:S01]  /*1510*/  FFMA R79, R40, R46.reuse, R79 ;  /* 0x0000002e284f7223 */ /* 0x080fe2000000004f */
[-C--:B------:R-:W-:Y:S01]  /*1520*/  FFMA R78, R41, R46.reuse, R78 ;  /* 0x0000002e294e7223 */ /* 0x080fe2000000004e */
[-C--:B------:R-:W-:Y:S01]  /*1530*/  FFMA R77, R42, R46.reuse, R77 ;  /* 0x0000002e2a4d7223 */ /* 0x080fe2000000004d */
[-C--:B------:R-:W-:Y:S01]  /*1540*/  FFMA R76, R43, R46.reuse, R76 ;  /* 0x0000002e2b4c7223 */ /* 0x080fe2000000004c */
[-C--:B------:R-:W-:Y:S01]  /*1550*/  FFMA R75, R32, R46.reuse, R75 ;  /* 0x0000002e204b7223 */ /* 0x080fe2000000004b */
[-C--:B------:R-:W-:Y:S01]  /*1560*/  FFMA R74, R33, R46.reuse, R74 ;  /* 0x0000002e214a7223 */ /* 0x080fe2000000004a */
[-C--:B------:R-:W-:Y:S01]  /*1570*/  FFMA R73, R34, R46.reuse, R73 ;  /* 0x0000002e22497223 */ /* 0x080fe20000000049 */
        /* <DEDUP_REMOVED lines=9> */
[----:B------:R-:W-:Y:S04]  /*1610*/  STL [R1+0x40], R44 ;  /* 0x0000402c01007387 */ /* 0x000fe80000100800 */
[----:B------:R-:W0:Y:S02]  /*1620*/  LDS.128 R44, [R120] ;  /* 0x00000000782c7984 */ /* 0x000e240000000c00 */
[----:B0-----:R-:W-:Y:S01]  /*1630*/  FFMA R15, R36, R44, R15 ;  /* 0x0000002c240f7223 */ /* 0x001fe2000000000f */
[C---:B------:R-:W-:Y:S01]  /*1640*/  FFMA R116, R44.reuse, R37, R116 ;  /* 0x000000252c747223 */ /* 0x040fe20000000074 */
[C---:B------:R-:W-:Y:S01]  /*1650*/  FFMA R14, R44.reuse, R38, R14 ;  /* 0x000000262c0e7223 */ /* 0x040fe2000000000e */
[----:B------:R-:W-:-:S02]  /*1660*/  FFMA R117, R44, R39, R117 ;  /* 0x000000272c757223 */ /* 0x000fc40000000075 */
[----:B------:R0:W-:Y:S04]  /*1670*/  STL [R1+0x44], R15 ;  /* 0x0000440f01007387 */ /* 0x0001e80000100800 */
[----:B0-----:R-:W5:Y:S04]  /*1680*/  LDL.LU R15, [R1+0x90] ;  /* 0x00009000010f7983 */ /* 0x001f680000300800 */
[----:B------:R0:W-:Y:S04]  /*1690*/  STL [R1+0x48], R116 ;  /* 0x0000487401007387 */ /* 0x0001e80000100800 */
[----:B0-----:R-:W5:Y:S04]  /*16a0*/  LDL.LU R116, [R1+0x8c] ;  /* 0x00008c0001747983 */ /* 0x001f680000300800 */
[----:B------:R0:W-:Y:S04]  /*16b0*/  STL [R1+0x4c], R14 ;  /* 0x00004c0e01007387 */ /* 0x0001e80000100800 */
[----:B0-----:R-:W5:Y:S04]  /*16c0*/  LDL.LU R14, [R1+0x88] ;  /* 0x00008800010e7983 */ /* 0x001f680000300800 */
[----:B------:R0:W-:Y:S04]  /*16d0*/  STL [R1+0x50], R117 ;  /* 0x0000507501007387 */ /* 0x0001e80000100800 */
[----:B0-----:R-:W5:Y:S01]  /*16e0*/  LDL.LU R117, [R1+0x84] ;  /* 0x0000840001757983 */ /* 0x001f620000300800 */
[----:B---3--:R-:W-:Y:S01]  /*16f0*/  FFMA R13, R28, R44, R13 ;  /* 0x0000002c1c0d7223 */ /* 0x008fe2000000000d */
[----:B----4-:R-:W-:-:S04]  /*1700*/  FFMA R118, R44, R29, R118 ;  /* 0x0000001d2c767223 */ /* 0x010fc80000000076 */
[----:B------:R0:W-:Y:S04]  /*1710*/  STL [R1+0x54], R13 ;  /* 0x0000540d01007387 */ /* 0x0001e80000100800 */
[----:B0-----:R-:W3:Y:S04]  /*1720*/  LDL.LU R13, [R1+0x80] ;  /* 0x00008000010d7983 */ /* 0x001ee80000300800 */
[----:B------:R0:W-:Y:S04]  /*1730*/  STL [R1+0x58], R118 ;  /* 0x0000587601007387 */ /* 0x0001e80000100800 */
[----:B0-----:R-:W4:Y:S01]  /*1740*/  LDL.LU R118, [R1+0x7c] ;  /* 0x00007c0001767983 */ /* 0x001f220000300800 */
[C---:B--2---:R-:W-:Y:S01]  /*1750*/  FFMA R12, R44.reuse, R30, R12 ;  /* 0x0000001e2c0c7223 */ /* 0x044fe2000000000c */
[----:B------:R-:W-:-:S04]  /*1760*/  FFMA R119, R44, R31, R119 ;  /* 0x0000001f2c777223 */ /* 0x000fc80000000077 */
[----:B------:R0:W-:Y:S04]  /*1770*/  STL [R1+0x5c], R12 ;  /* 0x00005c0c01007387 */ /* 0x0001e80000100800 */
[----:B0-----:R-:W2:Y:S04]  /*1780*/  LDL.LU R12, [R1+0x78] ;  /* 0x00007800010c7983 */ /* 0x001ea80000300800 */
[----:B------:R0:W-:Y:S04]  /*1790*/  STL [R1+0x60], R119 ;  /* 0x0000607701007387 */ /* 0x0001e80000100800 */
[----:B0-----:R-:W2:Y:S01]  /*17a0*/  LDL.LU R119, [R1+0x74] ;  /* 0x0000740001777983 */ /* 0x001ea20000300800 */
[----:B------:R-:W-:-:S04]  /*17b0*/  UIADD3 UR4, UPT, UPT, UR4, 0x200, URZ ;  /* 0x0000020004047890 */ /* 0x000fc8000fffe0ff */
[----:B------:R-:W-:Y:S01]  /*17c0*/  UISETP.NE.AND UP0, UPT, UR4, 0x2100, UPT ;  /* 0x000021000400788c */ /* 0x000fe2000bf05270 */
[----:B------:R-:W-:Y:S01]  /*17d0*/  FFMA R63, R40, R44, R63 ;  /* 0x0000002c283f7223 */ /* 0x000fe2000000003f */
        /* <DEDUP_REMOVED lines=47> */
[-C--:B-----5:R-:W-:Y:S01]  /*1ad0*/  FFMA R15, R32, R47.reuse, R15 ;  /* 0x0000002f200f7223 */ /* 0x0a0fe2000000000f */
[----:B------:R-:W-:Y:S01]  /*1ae0*/  IADD3 R120, PT, PT, R120, 0x100, RZ ;  /* 0x0000010078787810 */ /* 0x000fe20007ffe0ff */
[-C--:B------:R-:W-:Y:S01]  /*1af0*/  FFMA R116, R28, R47.reuse, R116 ;  /* 0x0000002f1c747223 */ /* 0x080fe20000000074 */
[-C--:B------:R-:W-:Y:S01]  /*1b00*/  FFMA R14, R33, R47.reuse, R14 ;  /* 0x0000002f210e7223 */ /* 0x080fe2000000000e */
[-C--:B------:R-:W-:Y:S01]  /*1b10*/  FFMA R117, R29, R47.reuse, R117 ;  /* 0x0000002f1d757223 */ /* 0x080fe20000000075 */
[-C--:B---3--:R-:W-:Y:S01]  /*1b20*/  FFMA R13, R34, R47.reuse, R13 ;  /* 0x0000002f220d7223 */ /* 0x088fe2000000000d */
[-C--:B----4-:R-:W-:Y:S01]  /*1b30*/  FFMA R118, R30, R47.reuse, R118 ;  /* 0x0000002f1e767223 */ /* 0x090fe20000000076 */
[-C--:B--2---:R-:W-:Y:S01]  /*1b40*/  FFMA R12, R35, R47.reuse, R12 ;  /* 0x0000002f230c7223 */ /* 0x084fe2000000000c */
[----:B------:R-:W-:Y:S01]  /*1b50*/  FFMA R119, R31, R47, R119 ;  /* 0x0000002f1f777223 */ /* 0x000fe20000000077 */
[----:B------:R-:W-:Y:S06]  /*1b60*/  BRA.U UP0, `(.L_x_6) ;  /* 0xfffffff100d07547 */ /* 0x000fec000b83ffff */
[----:B------:R-:W2:Y:S02]  /*1b70*/  LDL.LU R44, [R1+0x68] ;  /* 0x00006800012c7983 */ /* 0x000ea40000300800 */
[----:B--2---:R-:W-:-:S04]  /*1b80*/  IADD3 R44, PT, PT, R44, 0x1, RZ ;  /* 0x000000012c2c7810 */ /* 0x004fc80007ffe0ff */
[----:B------:R-:W-:Y:S01]  /*1b90*/  ISETP.NE.AND P0, PT, R44, 0x4, PT ;  /* 0x000000042c00780c */ /* 0x000fe20003f05270 */
[----:B------:R0:W-:-:S12]  /*1ba0*/  STL [R1+0x68], R44 ;  /* 0x0000682c01007387 */ /* 0x0001d80000100800 */
[----:B0-----:R-:W-:Y:S05]  /*1bb0*/  @P0 BRA `(.L_x_7) ;  /* 0xffffffe800c80947 */ /* 0x001fea000383ffff */
[----:B------:R-:W0:Y:S01]  /*1bc0*/  S2R R29, SR_CTAID.Z ;  /* 0x00000000001d7919 */ /* 0x000e220000002700 */
[----:B------:R-:W1:Y:S01]  /*1bd0*/  LDC.64 R30, c[0x0][0x388] ;  /* 0x0000e200ff1e7b82 */ /* 0x000e620000000a00 */
[----:B------:R-:W0:Y:S01]  /*1be0*/  S2R R28, SR_TID.Y ;  /* 0x00000000001c7919 */ /* 0x000e220000002200 */
[----:B------:R-:W2:Y:S01]  /*1bf0*/  S2R R44, SR_TID.X ;  /* 0x00000000002c7919 */ /* 0x000ea20000002100 */
[----:B------:R-:W3:Y:S04]  /*1c00*/  LDL.LU R38, [R1] ;  /* 0x0000000001267983 */ /* 0x000ee80000300800 */
[----:B------:R-:W4:Y:S04]  /*1c10*/  LDL.LU R42, [R1+0x4] ;  /* 0x00000400012a7983 */ /* 0x000f280000300800 */
[----:B------:R-:W5:Y:S04]  /*1c20*/  LDL.LU R37, [R1+0x8] ;  /* 0x0000080001257983 */ /* 0x000f680000300800 */
[----:B------:R-:W5:Y:S04]  /*1c30*/  LDL.LU R41, [R1+0xc] ;  /* 0x00000c0001297983 */ /* 0x000f680000300800 */
[----:B------:R-:W5:Y:S04]  /*1c40*/  LDL.LU R36, [R1+0x10] ;  /* 0x0000100001247983 */ /* 0x000f680000300800 */
[----:B------:R-:W5:Y:S01]  /*1c50*/  LDL.LU R40, [R1+0x14] ;  /* 0x0000140001287983 */ /* 0x000f620000300800 */
[----:B0-----:R-:W-:-:S03]  /*1c60*/  LEA R28, R29, R28, 0x3 ;  /* 0x0000001c1d1c7211 */ /* 0x001fc600078e18ff */
[----:B------:R-:W5:Y:S01]  /*1c70*/  LDL.LU R46, [R1+0x18] ;  /* 0x00001800012e7983 */ /* 0x000f620000300800 */
[----:B--2---:R-:W-:-:S03]  /*1c80*/  SHF.L.U32 R29, R44, 0x3, RZ ;  /* 0x000000032c1d7819 */ /* 0x004fc600000006ff */
[----:B------:R-:W2:Y:S04]  /*1c90*/  LDL.LU R45, [R1+0x1c] ;  /* 0x00001c00012d7983 */ /* 0x000ea80000300800 */
[----:B------:R-:W2:Y:S01]  /*1ca0*/  LDL.LU R44, [R1+0x20] ;  /* 0x00002000012c7983 */ /* 0x000ea20000300800 */
[----:B------:R-:W-:-:S03]  /*1cb0*/  SHF.L.U32 R28, R28, 0xa, RZ ;  /* 0x0000000a1c1c7819 */ /* 0x000fc600000006ff */
[----:B------:R-:W2:Y:S01]  /*1cc0*/  LDL.LU R47, [R1+0x24] ;  /* 0x00002400012f7983 */ /* 0x000ea20000300800 */
[----:B------:R-:W-:-:S03]  /*1cd0*/  LOP3.LUT R28, R28, R29, RZ, 0xfc, !PT ;  /* 0x0000001d1c1c7212 */ /* 0x000fc600078efcff */
[----:B------:R-:W2:Y:S02]  /*1ce0*/  LDL.LU R35, [R1+0x28] ;  /* 0x0000280001237983 */ /* 0x000ea40000300800 */
[----:B-1----:R-:W-:Y:S02]  /*1cf0*/  IMAD.WIDE.U32 R28, R28, 0x4, R30 ;  /* 0x000000041c1c7825 */ /* 0x002fe400078e001e */
[----:B------:R-:W2:Y:S04]  /*1d00*/  LDL.LU R34, [R1+0x2c] ;  /* 0x00002c0001227983 */ /* 0x000ea80000300800 */
[----:B------:R-:W2:Y:S04]  /*1d10*/  LDL.LU R33, [R1+0x30] ;  /* 0x0000300001217983 */ /* 0x000ea80000300800 */
[----:B------:R-:W2:Y:S04]  /*1d20*/  LDL.LU R32, [R1+0x34] ;  /* 0x0000340001207983 */ /* 0x000ea80000300800 */
[----:B------:R-:W2:Y:S04]  /*1d30*/  LDL.LU R39, [R1+0x38] ;  /* 0x0000380001277983 */ /* 0x000ea80000300800 */
[----:B------:R-:W2:Y:S04]  /*1d40*/  LDL.LU R43, [R1+0x3c] ;  /* 0x00003c00012b7983 */ /* 0x000ea80000300800 */
[----:B---3--:R0:W-:Y:S04]  /*1d50*/  STG.E desc[UR8][R28.64+0x31c], R38 ;  /* 0x00031c261c007986 */ /* 0x0081e8000c101908 */
[----:B----4-:R1:W-:Y:S04]  /*1d60*/  STG.E desc[UR8][R28.64+0x500], R42 ;  /* 0x0005002a1c007986 */ /* 0x0103e8000c101908 */
[----:B-----5:R3:W-:Y:S04]  /*1d70*/  STG.E desc[UR8][R28.64+0x504], R37 ;  /* 0x000504251c007986 */ /* 0x0207e8000c101908 */
[----:B0-----:R-:W4:Y:S04]  /*1d80*/  LDL.LU R38, [R1+0x40] ;  /* 0x0000400001267983 */ /* 0x001f280000300800 */
[----:B-1----:R-:W5:Y:S04]  /*1d90*/  LDL.LU R42, [R1+0x44] ;  /* 0x00004400012a7983 */ /* 0x002f680000300800 */
[----:B------:R0:W-:Y:S04]  /*1da0*/  STG.E desc[UR8][R28.64+0x508], R41 ;  /* 0x000508291c007986 */ /* 0x0001e8000c101908 */
[----:B---3--:R-:W3:Y:S04]  /*1db0*/  LDL.LU R37, [R1+0x48] ;  /* 0x0000480001257983 */ /* 0x008ee80000300800 */
[----:B------:R1:W-:Y:S04]  /*1dc0*/  STG.E desc[UR8][R28.64+0x50c], R36 ;  /* 0x00050c241c007986 */ /* 0x0003e8000c101908 */
[----:B0-----:R-:W3:Y:S04]  /*1dd0*/  LDL.LU R41, [R1+0x4c] ;  /* 0x00004c0001297983 */ /* 0x001ee80000300800 */
[----:B------:R0:W-:Y:S04]  /*1de0*/  STG.E desc[UR8][R28.64+0x510], R40 ;  /* 0x000510281c007986 */ /* 0x0001e8000c101908 */
[----:B-1----:R-:W3:Y:S04]  /*1df0*/  LDL.LU R36, [R1+0x50] ;  /* 0x0000500001247983 */ /* 0x002ee80000300800 */
[----:B------:R1:W-:Y:S04]  /*1e00*/  STG.E desc[UR8][R28.64+0x514], R46 ;  /* 0x0005142e1c007986 */ /* 0x0003e8000c101908 */
[----:B0-----:R-:W3:Y:S04]  /*1e10*/  LDL.LU R40, [R1+0x54] ;  /* 0x0000540001287983 */ /* 0x001ee80000300800 */
[----:B--2---:R0:W-:Y:S04]  /*1e20*/  STG.E desc[UR8][R28.64+0x518], R45 ;  /* 0x0005182d1c007986 */ /* 0x0041e8000c101908 */
[----:B-1----:R-:W2:Y:S04]  /*1e30*/  LDL.LU R46, [R1+0x58] ;  /* 0x00005800012e7983 */ /* 0x002ea80000300800 */
[----:B------:R1:W-:Y:S04]  /*1e40*/  STG.E desc[UR8][R28.64+0x51c], R44 ;  /* 0x00051c2c1c007986 */ /* 0x0003e8000c101908 */
[----:B0-----:R-:W2:Y:S04]  /*1e50*/  LDL.LU R45, [R1+0x5c] ;  /* 0x00005c00012d7983 */ /* 0x001ea80000300800 */
[----:B-1----:R-:W2:Y:S04]  /*1e60*/  LDL.LU R44, [R1+0x60] ;  /* 0x00006000012c7983 */ /* 0x002ea80000300800 */
[----:B------:R-:W-:Y:S04]  /*1e70*/  STG.E desc[UR8][R28.64], R95 ;  /* 0x0000005f1c007986 */ /* 0x000fe8000c101908 */
        /* <DEDUP_REMOVED lines=58> */
[----:B----4-:R-:W-:Y:S04]  /*2220*/  STG.E desc[UR8][R28.64+0x71c], R38 ;  /* 0x00071c261c007986 */ /* 0x010fe8000c101908 */
[----:B-----5:R-:W-:Y:S04]  /*2230*/  STG.E desc[UR8][R28.64+0x900], R42 ;  /* 0x0009002a1c007986 */ /* 0x020fe8000c101908 */
[----:B------:R-:W-:Y:S04]  /*2240*/  STG.E desc[UR8][R28.64+0x814], R58 ;  /* 0x0008143a1c007986 */ /* 0x000fe8000c101908 */
[----:B---3--:R-:W-:Y:S04]  /*2250*/  STG.E desc[UR8][R28.64+0x904], R37 ;  /* 0x000904251c007986 */ /* 0x008fe8000c101908 */
[----:B------:R-:W-:Y:S04]  /*2260*/  STG.E desc[UR8][R28.64+0x818], R57 ;  /* 0x000818391c007986 */ /* 0x000fe8000c101908 */
[----:B------:R-:W-:Y:S04]  /*2270*/  STG.E desc[UR8][R28.64+0x908], R41 ;  /* 0x000908291c007986 */ /* 0x000fe8000c101908 */
[----:B------:R-:W-:Y:S04]  /*2280*/  STG.E desc[UR8][R28.64+0x81c], R56 ;  /* 0x00081c381c007986 */ /* 0x000fe8000c101908 */
[----:B------:R-:W-:Y:S04]  /*2290*/  STG.E desc[UR8][R28.64+0x90c], R36 ;  /* 0x00090c241c007986 */ /* 0x000fe8000c101908 */
[----:B------:R-:W-:Y:S04]  /*22a0*/  STG.E desc[UR8][R28.64+0xa00], R55 ;  /* 0x000a00371c007986 */ /* 0x000fe8000c101908 */
[----:B------:R-:W-:Y:S04]  /*22b0*/  STG.E desc[UR8][R28.64+0x910], R40 ;  /* 0x000910281c007986 */ /* 0x000fe8000c101908 */
[----:B------:R-:W-:Y:S04]  /*22c0*/  STG.E desc[UR8][R28.64+0xb00], R96 ;  /* 0x000b00601c007986 */ /* 0x000fe8000c101908 */
[----:B--2---:R-:W-:Y:S04]  /*22d0*/  STG.E desc[UR8][R28.64+0x914], R46 ;  /* 0x0009142e1c007986 */ /* 0x004fe8000c101908 */
        /* <DEDUP_REMOVED lines=47> */
[----:B------:R-:W-:Y:S01]  /*25d0*/  STG.E desc[UR8][R28.64+0xf1c], R119 ;  /* 0x000f1c771c007986 */ /* 0x000fe2000c101908 */
[----:B------:R-:W-:Y:S05]  /*25e0*/  EXIT ;  /* 0x000000000000794d */ /* 0x000fea0003800000 */
.L_x_8:
[----:B------:R-:W-:-:S00]  /*25f0*/  BRA `(.L_x_8) ;  /* 0xfffffffc00fc7947 */ /* 0x000fc0000383ffff */
[----:B------:R-:W-:-:S00]  /*2600*/  NOP ;  /* 0x0000000000007918 */ /* 0x000fc00000000000 */
[----:B------:R-:W-:-:S00]  /*2610*/  NOP ;  /* 0x0000000000007918 */ /* 0x000fc00000000000 */
[----:B------:R-:W-:-:S00]  /*2620*/  NOP ;  /* 0x0000000000007918 */ /* 0x000fc00000000000 */
[----:B------:R-:W-:-:S00]  /*2630*/  NOP ;  /* 0x0000000000007918 */ /* 0x000fc00000000000 */
[----:B------:R-:W-:-:S00]  /*2640*/  NOP ;  /* 0x0000000000007918 */ /* 0x000fc00000000000 */
[----:B------:R-:W-:-:S00]  /*2650*/  NOP ;  /* 0x0000000000007918 */ /* 0x000fc00000000000 */
[----:B------:R-:W-:-:S00]  /*2660*/  NOP ;  /* 0x0000000000007918 */ /* 0x000fc00000000000 */
[----:B------:R-:W-:-:S00]  /*2670*/  NOP ;  /* 0x0000000000007918 */ /* 0x000fc00000000000 */
.L_x_9:


//--------------------- .nv.shared.conv2d_small   --------------------------
	.section	.nv.shared.conv2d_small,"aw",@nobits
	.sectionflags	@""
	.align	4
.nv.shared.conv2d_small:
	.zero		13312


//--------------------- .nv.shared.reserved.0     --------------------------
	.section	.nv.shared.reserved.0,"aw",@nobits
	.weak		__nv_reservedSMEM_offset_0_alias
	.size		__nv_reservedSMEM_offset_0_alias, 0, 64
	.other		__nv_reservedSMEM_offset_0_alias,@"STO_CUDA_RESERVED_SHARED STV_DEFAULT"
__nv_reservedSMEM_offset_0_alias:
	.zero		0
	.zero		64


//--------------------- .nv.constant0.conv2d_small --------------------------
	.section	.nv.constant0.conv2d_small,"a",@progbits
	.sectionflags	@""
	.align	4
.nv.constant0.conv2d_small:
	.zero		920


//--------------------- SYMBOLS --------------------------

	.type		.nv.reservedSmem.offset0,@object
	.size		.nv.reservedSmem.offset0,0x4
	.type		.nv.reservedSmem.cap,@object
	.size		.nv.reservedSmem.cap,0x4
